	.target	sm_90a

	.elftype	@"ET_EXEC"


//--------------------- .note.nv.tkinfo           --------------------------
	.section	.note.nv.tkinfo,"",@"SHT_NOTE"
	.sectionflags	@"SHF_NOTE_NV_TKINFO"
	.tkinfo
        /*0018*/ 	.word	0x00000002
        /*0030*/ 	.string	""
        /*0030*/ 	.string	"ptxas"
        /*0030*/ 	.string	"Cuda compilation tools, release 13.0, V13.0.88"
        /*0030*/ 	.string	"Build cuda_13.0.r13.0/compiler.36424714_0"
        /*0030*/ 	.string	"-arch sm_90a -m 64 "



//--------------------- .note.nv.cuinfo           --------------------------
	.section	.note.nv.cuinfo,"",@"SHT_NOTE"
	.sectionflags	@"SHF_NOTE_NV_CUINFO"
        /*0018*/ 	.short	0x0002
        /*001a*/ 	.short	0x005a
        /*001c*/ 	.short	0x0082
	.zero		2


//--------------------- .nv.info                  --------------------------
	.section	.nv.info,"",@"SHT_CUDA_INFO"
	.align	4


	//----- nvinfo : EIATTR_REGCOUNT
	.align		4
        /*0000*/ 	.byte	0x04, 0x2f
        /*0002*/ 	.short	(.L_16 - .L_15)
	.align		4
.L_15:
        /*0004*/ 	.word	index@(_ZN7cutlass13device_kernelINS_4gemm6kernel13GemmUniversalIN4cute5tupleIJiiiiEEENS1_10collective13CollectiveMmaINS1_37MainloopSm90TmaGmmaWarpSpecializedFP8ILi12ENS5_IJNS4_1CILi1EEESB_SB_EEENS1_35KernelTmaWarpSpecializedCooperativeEEENS5_IJNSA_ILi128EEESF_NSA_ILi64EEEEEENS_12float_e4m3_tENS5_IJlSB_lEEESI_SJ_NS4_8TiledMMAINS4_8MMA_AtomIJNS4_4SM904GMMA31MMA_64x128x32_F32E4M3E4M3_SS_TNILNSN_7ScaleInE1ELSP_1EEEEEENS4_6LayoutINS5_IJNSA_ILi2EEESB_SB_EEENS5_IJSB_NSA_ILi0EEESV_EEEEENS5_IJNS4_10UnderscoreESY_SY_EEEEENS4_13SM90_TMA_LOADENS4_14ComposedLayoutINS4_7SwizzleILi2ELi4ELi3EEENS4_18smem_ptr_flag_bitsILi8EEENSS_INS5_IJNSA_ILi8EEESG_EEENS5_IJSG_SB_EEEEEEEvNS4_8identityES11_S1B_vS1C_EENS_8epilogue10collective18CollectiveEpilogueINS1E_22Sm90TmaWarpSpecializedILi4ELi2ELi16ELb0ELb0EEEJSH_NS5_IJSF_NSA_ILi32EEEEEESI_SJ_SI_SJ_NS1E_6fusion15FusionCallbacksIS1I_NS1L_23LinCombPerRowBiasEltActINS1E_6thread4ReLuESI_fSI_SI_fLi16ELNS_15FloatRoundStyleE2EEESH_S1K_JEEES11_NS12_INS13_ILi1ELi4ELi3EEES16_NSS_INS5_IJS17_S1J_EEENS5_IJS1J_SB_EEEEEEENS4_39AutoVectorizingCopyWithAssumedAlignmentILi128EEENS4_14SM90_TMA_STOREES1X_S1Z_NS4_9Copy_AtomIJNS4_17SM90_U32x4_STSM_NENS_6half_tEEEEvEEEvvEEEEvNT_6ParamsE)
        /*0008*/ 	.word	0x000000a8


	//----- nvinfo : EIATTR_FRAME_SIZE
	.align		4
.L_16:
        /*000c*/ 	.byte	0x04, 0x11
        /*000e*/ 	.short	(.L_18 - .L_17)
	.align		4
.L_17:
        /*0010*/ 	.word	index@(_ZN7cutlass13device_kernelINS_4gemm6kernel13GemmUniversalIN4cute5tupleIJiiiiEEENS1_10collective13CollectiveMmaINS1_37MainloopSm90TmaGmmaWarpSpecializedFP8ILi12ENS5_IJNS4_1CILi1EEESB_SB_EEENS1_35KernelTmaWarpSpecializedCooperativeEEENS5_IJNSA_ILi128EEESF_NSA_ILi64EEEEEENS_12float_e4m3_tENS5_IJlSB_lEEESI_SJ_NS4_8TiledMMAINS4_8MMA_AtomIJNS4_4SM904GMMA31MMA_64x128x32_F32E4M3E4M3_SS_TNILNSN_7ScaleInE1ELSP_1EEEEEENS4_6LayoutINS5_IJNSA_ILi2EEESB_SB_EEENS5_IJSB_NSA_ILi0EEESV_EEEEENS5_IJNS4_10UnderscoreESY_SY_EEEEENS4_13SM90_TMA_LOADENS4_14ComposedLayoutINS4_7SwizzleILi2ELi4ELi3EEENS4_18smem_ptr_flag_bitsILi8EEENSS_INS5_IJNSA_ILi8EEESG_EEENS5_IJSG_SB_EEEEEEEvNS4_8identityES11_S1B_vS1C_EENS_8epilogue10collective18CollectiveEpilogueINS1E_22Sm90TmaWarpSpecializedILi4ELi2ELi16ELb0ELb0EEEJSH_NS5_IJSF_NSA_ILi32EEEEEESI_SJ_SI_SJ_NS1E_6fusion15FusionCallbacksIS1I_NS1L_23LinCombPerRowBiasEltActINS1E_6thread4ReLuESI_fSI_SI_fLi16ELNS_15FloatRoundStyleE2EEESH_S1K_JEEES11_NS12_INS13_ILi1ELi4ELi3EEES16_NSS_INS5_IJS17_S1J_EEENS5_IJS1J_SB_EEEEEEENS4_39AutoVectorizingCopyWithAssumedAlignmentILi128EEENS4_14SM90_TMA_STOREES1X_S1Z_NS4_9Copy_AtomIJNS4_17SM90_U32x4_STSM_NENS_6half_tEEEEvEEEvvEEEEvNT_6ParamsE)
        /*0014*/ 	.word	0x00000000


	//----- nvinfo : EIATTR_MIN_STACK_SIZE
	.align		4
.L_18:
        /*0018*/ 	.byte	0x04, 0x12
        /*001a*/ 	.short	(.L_20 - .L_19)
	.align		4
.L_19:
        /*001c*/ 	.word	index@(_ZN7cutlass13device_kernelINS_4gemm6kernel13GemmUniversalIN4cute5tupleIJiiiiEEENS1_10collective13CollectiveMmaINS1_37MainloopSm90TmaGmmaWarpSpecializedFP8ILi12ENS5_IJNS4_1CILi1EEESB_SB_EEENS1_35KernelTmaWarpSpecializedCooperativeEEENS5_IJNSA_ILi128EEESF_NSA_ILi64EEEEEENS_12float_e4m3_tENS5_IJlSB_lEEESI_SJ_NS4_8TiledMMAINS4_8MMA_AtomIJNS4_4SM904GMMA31MMA_64x128x32_F32E4M3E4M3_SS_TNILNSN_7ScaleInE1ELSP_1EEEEEENS4_6LayoutINS5_IJNSA_ILi2EEESB_SB_EEENS5_IJSB_NSA_ILi0EEESV_EEEEENS5_IJNS4_10UnderscoreESY_SY_EEEEENS4_13SM90_TMA_LOADENS4_14ComposedLayoutINS4_7SwizzleILi2ELi4ELi3EEENS4_18smem_ptr_flag_bitsILi8EEENSS_INS5_IJNSA_ILi8EEESG_EEENS5_IJSG_SB_EEEEEEEvNS4_8identityES11_S1B_vS1C_EENS_8epilogue10collective18CollectiveEpilogueINS1E_22Sm90TmaWarpSpecializedILi4ELi2ELi16ELb0ELb0EEEJSH_NS5_IJSF_NSA_ILi32EEEEEESI_SJ_SI_SJ_NS1E_6fusion15FusionCallbacksIS1I_NS1L_23LinCombPerRowBiasEltActINS1E_6thread4ReLuESI_fSI_SI_fLi16ELNS_15FloatRoundStyleE2EEESH_S1K_JEEES11_NS12_INS13_ILi1ELi4ELi3EEES16_NSS_INS5_IJS17_S1J_EEENS5_IJS1J_SB_EEEEEEENS4_39AutoVectorizingCopyWithAssumedAlignmentILi128EEENS4_14SM90_TMA_STOREES1X_S1Z_NS4_9Copy_AtomIJNS4_17SM90_U32x4_STSM_NENS_6half_tEEEEvEEEvvEEEEvNT_6ParamsE)
        /*0020*/ 	.word	0x00000000
.L_20:


//--------------------- .nv.compat                --------------------------
	.section	.nv.compat,"",@"SHT_CUDA_COMPAT_INFO"
	.align	4
        /*0000*/ 	.byte	0x02, 0x09, 0x01, 0x00, 0x02, 0x02, 0x04, 0x00, 0x02, 0x05, 0x05, 0x00, 0x03, 0x07, 0x01, 0x01
        /*0010*/ 	.byte	0x02, 0x03, 0x01, 0x00, 0x02, 0x06, 0x01, 0x00, 0x04, 0x0b, 0x08, 0x00, 0x00, 0x00, 0x00, 0x00
        /*0020*/ 	.byte	0x00, 0x00, 0x00, 0x00


//--------------------- .nv.info._ZN7cutlass13device_kernelINS_4gemm6kernel13GemmUniversalIN4cute5tupleIJiiiiEEENS1_10collective13CollectiveMmaINS1_37MainloopSm90TmaGmmaWarpSpecializedFP8ILi12ENS5_IJNS4_1CILi1EEESB_SB_EEENS1_35KernelTmaWarpSpecializedCooperativeEEENS5_IJNSA_ILi128EEESF_NSA_ILi64EEEEEENS_12float_e4m3_tENS5_IJlSB_lEEESI_SJ_NS4_8TiledMMAINS4_8MMA_AtomIJNS4_4SM904GMMA31MMA_64x128x32_F32E4M3E4M3_SS_TNILNSN_7ScaleInE1ELSP_1EEEEEENS4_6LayoutINS5_IJNSA_ILi2EEESB_SB_EEENS5_IJSB_NSA_ILi0EEESV_EEEEENS5_IJNS4_10UnderscoreESY_SY_EEEEENS4_13SM90_TMA_LOADENS4_14ComposedLayoutINS4_7SwizzleILi2ELi4ELi3EEENS4_18smem_ptr_flag_bitsILi8EEENSS_INS5_IJNSA_ILi8EEESG_EEENS5_IJSG_SB_EEEEEEEvNS4_8identityES11_S1B_vS1C_EENS_8epilogue10collective18CollectiveEpilogueINS1E_22Sm90TmaWarpSpecializedILi4ELi2ELi16ELb0ELb0EEEJSH_NS5_IJSF_NSA_ILi32EEEEEESI_SJ_SI_SJ_NS1E_6fusion15FusionCallbacksIS1I_NS1L_23LinCombPerRowBiasEltActINS1E_6thread4ReLuESI_fSI_SI_fLi16ELNS_15FloatRoundStyleE2EEESH_S1K_JEEES11_NS12_INS13_ILi1ELi4ELi3EEES16_NSS_INS5_IJS17_S1J_EEENS5_IJS1J_SB_EEEEEEENS4_39AutoVectorizingCopyWithAssumedAlignmentILi128EEENS4_14SM90_TMA_STOREES1X_S1Z_NS4_9Copy_AtomIJNS4_17SM90_U32x4_STSM_NENS_6half_tEEEEvEEEvvEEEEvNT_6ParamsE --------------------------
	.section	.nv.info._ZN7cutlass13device_kernelINS_4gemm6kernel13GemmUniversalIN4cute5tupleIJiiiiEEENS1_10collective13CollectiveMmaINS1_37MainloopSm90TmaGmmaWarpSpecializedFP8ILi12ENS5_IJNS4_1CILi1EEESB_SB_EEENS1_35KernelTmaWarpSpecializedCooperativeEEENS5_IJNSA_ILi128EEESF_NSA_ILi64EEEEEENS_12float_e4m3_tENS5_IJlSB_lEEESI_SJ_NS4_8TiledMMAINS4_8MMA_AtomIJNS4_4SM904GMMA31MMA_64x128x32_F32E4M3E4M3_SS_TNILNSN_7ScaleInE1ELSP_1EEEEEENS4_6LayoutINS5_IJNSA_ILi2EEESB_SB_EEENS5_IJSB_NSA_ILi0EEESV_EEEEENS5_IJNS4_10UnderscoreESY_SY_EEEEENS4_13SM90_TMA_LOADENS4_14ComposedLayoutINS4_7SwizzleILi2ELi4ELi3EEENS4_18smem_ptr_flag_bitsILi8EEENSS_INS5_IJNSA_ILi8EEESG_EEENS5_IJSG_SB_EEEEEEEvNS4_8identityES11_S1B_vS1C_EENS_8epilogue10collective18CollectiveEpilogueINS1E_22Sm90TmaWarpSpecializedILi4ELi2ELi16ELb0ELb0EEEJSH_NS5_IJSF_NSA_ILi32EEEEEESI_SJ_SI_SJ_NS1E_6fusion15FusionCallbacksIS1I_NS1L_23LinCombPerRowBiasEltActINS1E_6thread4ReLuESI_fSI_SI_fLi16ELNS_15FloatRoundStyleE2EEESH_S1K_JEEES11_NS12_INS13_ILi1ELi4ELi3EEES16_NSS_INS5_IJS17_S1J_EEENS5_IJS1J_SB_EEEEEEENS4_39AutoVectorizingCopyWithAssumedAlignmentILi128EEENS4_14SM90_TMA_STOREES1X_S1Z_NS4_9Copy_AtomIJNS4_17SM90_U32x4_STSM_NENS_6half_tEEEEvEEEvvEEEEvNT_6ParamsE,"",@"SHT_CUDA_INFO"
	.sectionflags	@""
	.align	4


	//----- nvinfo : EIATTR_CUDA_API_VERSION
	.align		4
        /*0000*/ 	.byte	0x04, 0x37
        /*0002*/ 	.short	(.L_22 - .L_21)
.L_21:
        /*0004*/ 	.word	0x00000082


	//----- nvinfo : EIATTR_KPARAM_INFO
	.align		4
.L_22:
        /*0008*/ 	.byte	0x04, 0x17
        /*000a*/ 	.short	(.L_24 - .L_23)
.L_23:
        /*000c*/ 	.word	0x00000000
        /*0010*/ 	.short	0x0000
        /*0012*/ 	.short	0x0070
        /*0014*/ 	.byte	0x00, 0xf0, 0x01, 0x1c


	//----- nvinfo : EIATTR_SPARSE_MMA_MASK
	.align		4
.L_24:
        /*0018*/ 	.byte	0x03, 0x50
        /*001a*/ 	.short	0x0000


	//----- nvinfo : EIATTR_MAXREG_COUNT
	.align		4
        /*001c*/ 	.byte	0x03, 0x1b
        /*001e*/ 	.short	0x00a8


	//----- nvinfo : EIATTR_NUM_BARRIERS
	.align		4
        /*0020*/ 	.byte	0x02, 0x4c
        /*0022*/ 	.byte	0x02
	.zero		1


	//----- nvinfo : EIATTR_EXTERNS
	.align		4
        /*0024*/ 	.byte	0x04, 0x0f
        /*0026*/ 	.short	(.L_26 - .L_25)


	//   ....[0]....
	.align		4
.L_25:
        /*0028*/ 	.word	index@(__assertfail)


	//----- nvinfo : EIATTR_MERCURY_ISA_VERSION
	.align		4
.L_26:
        /*002c*/ 	.byte	0x03, 0x5f
        /*002e*/ 	.short	0x0101


	//----- nvinfo : EIATTR_INT_WARP_WIDE_INSTR_OFFSETS
	.align		4
        /*0030*/ 	.byte	0x04, 0x31
        /*0032*/ 	.short	(.L_28 - .L_27)


	//   ....[0]....
.L_27:
        /*0034*/ 	.word	0x000009e0


	//   ....[1]....
        /*0038*/ 	.word	0x000009f0


	//   ....[2]....
        /*003c*/ 	.word	0x00000a70


	//----- nvinfo : EIATTR_COOP_GROUP_MASK_REGIDS
	.align		4
.L_28:
        /*0040*/ 	.byte	0x04, 0x29
        /*0042*/ 	.short	(.L_30 - .L_29)


	//   ....[0]....
.L_29:
        /*0044*/ 	.word	0xffffffff


	//   ....[1]....
        /*0048*/ 	.word	0xffffffff


	//   ....[2]....
        /*004c*/ 	.word	0xffffffff


	//   ....[3]....
        /*0050*/ 	.word	0xffffffff


	//   ....[4]....
        /*0054*/ 	.word	0xffffffff


	//   ....[5]....
        /*0058*/ 	.word	0xffffffff


	//----- nvinfo : EIATTR_COOP_GROUP_INSTR_OFFSETS
	.align		4
.L_30:
        /*005c*/ 	.byte	0x04, 0x28
        /*005e*/ 	.short	(.L_32 - .L_31)


	//   ....[0]....
.L_31:
        /*0060*/ 	.word	0x00000070


	//   ....[1]....
        /*0064*/ 	.word	0x00000080


	//   ....[2]....
        /*0068*/ 	.word	0x00000440


	//   ....[3]....
        /*006c*/ 	.word	0x00000700


	//   ....[4]....
        /*0070*/ 	.word	0x000008b0


	//   ....[5]....
        /*0074*/ 	.word	0x000015e0


	//----- nvinfo : EIATTR_REG_RECONFIG
	.align		4
.L_32:
        /*0078*/ 	.byte	0x01, 0x54
	.zero		2


	//----- nvinfo : EIATTR_SYSCALL_OFFSETS
	.align		4
        /*007c*/ 	.byte	0x04, 0x46
        /*007e*/ 	.short	(.L_34 - .L_33)


	//   ....[0]....
.L_33:
        /*0080*/ 	.word	0x00003350


	//   ....[1]....
        /*0084*/ 	.word	0x00003490


	//----- nvinfo : EIATTR_MBARRIER_INSTR_OFFSETS
	.align		4
.L_34:
        /*0088*/ 	.byte	0x04, 0x39
        /*008a*/ 	.short	(.L_36 - .L_35)


	//   ....[0]....
.L_35:
        /*008c*/ 	.word	0x00000560
        /*0090*/ 	.word	0x000000ff
        /*0094*/ 	.word	0x00000000
        /*0098*/ 	.short	0x0100
        /*009a*/ 	.byte	0x08
	.zero		1


	//   ....[1]....
        /*009c*/ 	.word	0x00000570
        /*00a0*/ 	.word	0x000000ff
        /*00a4*/ 	.word	0x00000060
        /*00a8*/ 	.short	0x0100
        /*00aa*/ 	.byte	0x08
	.zero		1


	//   ....[2]....
        /*00ac*/ 	.word	0x00000580
        /*00b0*/ 	.word	0x000000ff
        /*00b4*/ 	.word	0x00000008
        /*00b8*/ 	.short	0x0100
        /*00ba*/ 	.byte	0x08
	.zero		1


	//   ....[3]....
        /*00bc*/ 	.word	0x00000590
        /*00c0*/ 	.word	0x000000ff
        /*00c4*/ 	.word	0x00000068
        /*00c8*/ 	.short	0x0100
        /*00ca*/ 	.byte	0x08
	.zero		1


	//   ....[4]....
        /*00cc*/ 	.word	0x000005a0
        /*00d0*/ 	.word	0x000000ff
        /*00d4*/ 	.word	0x00000010
        /*00d8*/ 	.short	0x0100
        /*00da*/ 	.byte	0x08
	.zero		1


	//   ....[5]....
        /*00dc*/ 	.word	0x000005b0
        /*00e0*/ 	.word	0x000000ff
        /*00e4*/ 	.word	0x00000070
        /*00e8*/ 	.short	0x0100
        /*00ea*/ 	.byte	0x08
	.zero		1


	//   ....[6]....
        /*00ec*/ 	.word	0x000005c0
        /*00f0*/ 	.word	0x000000ff
        /*00f4*/ 	.word	0x00000018
        /*00f8*/ 	.short	0x0100
        /*00fa*/ 	.byte	0x08
	.zero		1


	//   ....[7]....
        /*00fc*/ 	.word	0x000005d0
        /*0100*/ 	.word	0x000000ff
        /*0104*/ 	.word	0x00000078
        /*0108*/ 	.short	0x0100
        /*010a*/ 	.byte	0x08
	.zero		1


	//   ....[8]....
        /*010c*/ 	.word	0x000005e0
        /*0110*/ 	.word	0x000000ff
        /*0114*/ 	.word	0x00000020
        /*0118*/ 	.short	0x0100
        /*011a*/ 	.byte	0x08
	.zero		1


	//   ....[9]....
        /*011c*/ 	.word	0x000005f0
        /*0120*/ 	.word	0x000000ff
        /*0124*/ 	.word	0x00000080
        /*0128*/ 	.short	0x0100
        /*012a*/ 	.byte	0x08
	.zero		1


	//   ....[10]....
        /*012c*/ 	.word	0x00000600
        /*0130*/ 	.word	0x000000ff
        /*0134*/ 	.word	0x00000028
        /*0138*/ 	.short	0x0100
        /*013a*/ 	.byte	0x08
	.zero		1


	//   ....[11]....
        /*013c*/ 	.word	0x00000610
        /*0140*/ 	.word	0x000000ff
        /*0144*/ 	.word	0x00000088
        /*0148*/ 	.short	0x0100
        /*014a*/ 	.byte	0x08
	.zero		1


	//   ....[12]....
        /*014c*/ 	.word	0x00000620
        /*0150*/ 	.word	0x000000ff
        /*0154*/ 	.word	0x00000030
        /*0158*/ 	.short	0x0100
        /*015a*/ 	.byte	0x08
	.zero		1


	//   ....[13]....
        /*015c*/ 	.word	0x00000630
        /*0160*/ 	.word	0x000000ff
        /*0164*/ 	.word	0x00000090
        /*0168*/ 	.short	0x0100
        /*016a*/ 	.byte	0x08
	.zero		1


	//   ....[14]....
        /*016c*/ 	.word	0x00000640
        /*0170*/ 	.word	0x000000ff
        /*0174*/ 	.word	0x00000038
        /*0178*/ 	.short	0x0100
        /*017a*/ 	.byte	0x08
	.zero		1


	//   ....[15]....
        /*017c*/ 	.word	0x00000650
        /*0180*/ 	.word	0x000000ff
        /*0184*/ 	.word	0x00000098
        /*0188*/ 	.short	0x0100
        /*018a*/ 	.byte	0x08
	.zero		1


	//   ....[16]....
        /*018c*/ 	.word	0x00000660
        /*0190*/ 	.word	0x000000ff
        /*0194*/ 	.word	0x00000040
        /*0198*/ 	.short	0x0100
        /*019a*/ 	.byte	0x08
	.zero		1


	//   ....[17]....
        /*019c*/ 	.word	0x00000670
        /*01a0*/ 	.word	0x000000ff
        /*01a4*/ 	.word	0x000000a0
        /*01a8*/ 	.short	0x0100
        /*01aa*/ 	.byte	0x08
	.zero		1


	//   ....[18]....
        /*01ac*/ 	.word	0x00000680
        /*01b0*/ 	.word	0x000000ff
        /*01b4*/ 	.word	0x00000048
        /*01b8*/ 	.short	0x0100
        /*01ba*/ 	.byte	0x08
	.zero		1


	//   ....[19]....
        /*01bc*/ 	.word	0x00000690
        /*01c0*/ 	.word	0x000000ff
        /*01c4*/ 	.word	0x000000a8
        /*01c8*/ 	.short	0x0100
        /*01ca*/ 	.byte	0x08
	.zero		1


	//   ....[20]....
        /*01cc*/ 	.word	0x000006a0
        /*01d0*/ 	.word	0x000000ff
        /*01d4*/ 	.word	0x00000050
        /*01d8*/ 	.short	0x0100
        /*01da*/ 	.byte	0x08
	.zero		1


	//   ....[21]....
        /*01dc*/ 	.word	0x000006b0
        /*01e0*/ 	.word	0x000000ff
        /*01e4*/ 	.word	0x000000b0
        /*01e8*/ 	.short	0x0100
        /*01ea*/ 	.byte	0x08
	.zero		1


	//   ....[22]....
        /*01ec*/ 	.word	0x000006c0
        /*01f0*/ 	.word	0x000000ff
        /*01f4*/ 	.word	0x00000058
        /*01f8*/ 	.short	0x0100
        /*01fa*/ 	.byte	0x08
	.zero		1


	//   ....[23]....
        /*01fc*/ 	.word	0x000006d0
        /*0200*/ 	.word	0x000000ff
        /*0204*/ 	.word	0x000000b8
        /*0208*/ 	.short	0x0100
        /*020a*/ 	.byte	0x08
	.zero		1


	//   ....[24]....
        /*020c*/ 	.word	0x00000820
        /*0210*/ 	.word	0x000000ff
        /*0214*/ 	.word	0x000000c0
        /*0218*/ 	.short	0x0100
        /*021a*/ 	.byte	0x08
	.zero		1


	//   ....[25]....
        /*021c*/ 	.word	0x00000830
        /*0220*/ 	.word	0x000000ff
        /*0224*/ 	.word	0x000000e0
        /*0228*/ 	.short	0x0100
        /*022a*/ 	.byte	0x08
	.zero		1


	//   ....[26]....
        /*022c*/ 	.word	0x00000840
        /*0230*/ 	.word	0x000000ff
        /*0234*/ 	.word	0x000000c8
        /*0238*/ 	.short	0x0100
        /*023a*/ 	.byte	0x08
	.zero		1


	//   ....[27]....
        /*023c*/ 	.word	0x00000850
        /*0240*/ 	.word	0x000000ff
        /*0244*/ 	.word	0x000000e8
        /*0248*/ 	.short	0x0100
        /*024a*/ 	.byte	0x08
	.zero		1


	//   ....[28]....
        /*024c*/ 	.word	0x00000860
        /*0250*/ 	.word	0x000000ff
        /*0254*/ 	.word	0x000000d0
        /*0258*/ 	.short	0x0100
        /*025a*/ 	.byte	0x08
	.zero		1


	//   ....[29]....
        /*025c*/ 	.word	0x00000870
        /*0260*/ 	.word	0x000000ff
        /*0264*/ 	.word	0x000000f0
        /*0268*/ 	.short	0x0100
        /*026a*/ 	.byte	0x08
	.zero		1


	//   ....[30]....
        /*026c*/ 	.word	0x00000880
        /*0270*/ 	.word	0x000000ff
        /*0274*/ 	.word	0x000000d8
        /*0278*/ 	.short	0x0100
        /*027a*/ 	.byte	0x08
	.zero		1


	//   ....[31]....
        /*027c*/ 	.word	0x00000890
        /*0280*/ 	.word	0x000000ff
        /*0284*/ 	.word	0x000000f8
        /*0288*/ 	.short	0x0100
        /*028a*/ 	.byte	0x08
	.zero		1


	//   ....[32]....
        /*028c*/ 	.word	0x00000b10
        /*0290*/ 	.word	0x000000ff
        /*0294*/ 	.word	0x00000100
        /*0298*/ 	.short	0x0100
        /*029a*/ 	.byte	0x08
	.zero		1


	//   ....[33]....
        /*029c*/ 	.word	0x00000b70
        /*02a0*/ 	.word	0x000000ff
        /*02a4*/ 	.word	0x00000108
        /*02a8*/ 	.short	0x0100
        /*02aa*/ 	.byte	0x08
	.zero		1


	//   ....[34]....
        /*02ac*/ 	.word	0x00001b10
        /*02b0*/ 	.word	0x000000ff
        /*02b4*/ 	.word	0x00000000
        /*02b8*/ 	.short	0x010a
        /*02ba*/ 	.byte	0x05
	.zero		1


	//   ....[35]....
        /*02bc*/ 	.word	0x00001b50
        /*02c0*/ 	.word	0x000000ff
        /*02c4*/ 	.word	0x00000000
        /*02c8*/ 	.short	0x010a
        /*02ca*/ 	.byte	0x05
	.zero		1


	//   ....[36]....
        /*02cc*/ 	.word	0x00002470
        /*02d0*/ 	.word	0x000000ff
        /*02d4*/ 	.word	0x00000000
        /*02d8*/ 	.short	0x010a
        /*02da*/ 	.byte	0x08
	.zero		1


	//   ....[37]....
        /*02dc*/ 	.word	0x000024b0
        /*02e0*/ 	.word	0x000000ff
        /*02e4*/ 	.word	0x00000000
        /*02e8*/ 	.short	0x010a
        /*02ea*/ 	.byte	0x08
	.zero		1


	//   ....[38]....
        /*02ec*/ 	.word	0x00002af0
        /*02f0*/ 	.word	0x000000ff
        /*02f4*/ 	.word	0x00000000
        /*02f8*/ 	.short	0x0101
        /*02fa*/ 	.byte	0x07
	.zero		1


	//   ....[39]....
        /*02fc*/ 	.word	0x00003120
        /*0300*/ 	.word	0x000000ff
        /*0304*/ 	.word	0x00000000
        /*0308*/ 	.short	0x0101
        /*030a*/ 	.byte	0x05
	.zero		1


	//   ....[40]....
        /*030c*/ 	.word	0x00003d50
        /*0310*/ 	.word	0x00000014
        /*0314*/ 	.word	0x000000c0
        /*0318*/ 	.short	0x010a
        /*031a*/ 	.byte	0x3f
	.zero		1


	//   ....[41]....
        /*031c*/ 	.word	0x00004080
        /*0320*/ 	.word	0x00000009
        /*0324*/ 	.word	0x00000000
        /*0328*/ 	.short	0x0101
        /*032a*/ 	.byte	0x3f
	.zero		1


	//   ....[42]....
        /*032c*/ 	.word	0x00004800
        /*0330*/ 	.word	0x00000015
        /*0334*/ 	.word	0x000000c0
        /*0338*/ 	.short	0x010a
        /*033a*/ 	.byte	0x3f
	.zero		1


	//   ....[43]....
        /*033c*/ 	.word	0x00004a30
        /*0340*/ 	.word	0x0000000c
        /*0344*/ 	.word	0x00000000
        /*0348*/ 	.short	0x0101
        /*034a*/ 	.byte	0x3f
	.zero		1


	//   ....[44]....
        /*034c*/ 	.word	0x000050d0
        /*0350*/ 	.word	0x0000000f
        /*0354*/ 	.word	0x000000c0
        /*0358*/ 	.short	0x010a
        /*035a*/ 	.byte	0x3f
	.zero		1


	//   ....[45]....
        /*035c*/ 	.word	0x00005300
        /*0360*/ 	.word	0x0000000c
        /*0364*/ 	.word	0x00000000
        /*0368*/ 	.short	0x0101
        /*036a*/ 	.byte	0x3f
	.zero		1


	//   ....[46]....
        /*036c*/ 	.word	0x000059a0
        /*0370*/ 	.word	0x0000000d
        /*0374*/ 	.word	0x000000c0
        /*0378*/ 	.short	0x010a
        /*037a*/ 	.byte	0x3f
	.zero		1


	//   ....[47]....
        /*037c*/ 	.word	0x00005bf0
        /*0380*/ 	.word	0x0000000b
        /*0384*/ 	.word	0x00000000
        /*0388*/ 	.short	0x0101
        /*038a*/ 	.byte	0x3f
	.zero		1


	//   ....[48]....
        /*038c*/ 	.word	0x00006f70
        /*0390*/ 	.word	0x000000ff
        /*0394*/ 	.word	0x00000108
        /*0398*/ 	.short	0x010a
        /*039a*/ 	.byte	0x04
	.zero		1


	//   ....[49]....
        /*039c*/ 	.word	0x00007380
        /*03a0*/ 	.word	0x000000ff
        /*03a4*/ 	.word	0x000000e0
        /*03a8*/ 	.short	0x010a
        /*03aa*/ 	.byte	0x05
	.zero		1


	//   ....[50]....
        /*03ac*/ 	.word	0x00007470
        /*03b0*/ 	.word	0x000000ff
        /*03b4*/ 	.word	0x000000c0
        /*03b8*/ 	.short	0x010b
        /*03ba*/ 	.byte	0x05
	.zero		1


	//   ....[51]....
        /*03bc*/ 	.word	0x000074d0
        /*03c0*/ 	.word	0x000000ff
        /*03c4*/ 	.word	0x00000000
        /*03c8*/ 	.short	0x0101
        /*03ca*/ 	.byte	0x04
	.zero		1


	//   ....[52]....
        /*03cc*/ 	.word	0x00007500
        /*03d0*/ 	.word	0x000000ff
        /*03d4*/ 	.word	0x000000e8
        /*03d8*/ 	.short	0x010a
        /*03da*/ 	.byte	0x05
	.zero		1


	//   ....[53]....
        /*03dc*/ 	.word	0x00007610
        /*03e0*/ 	.word	0x000000ff
        /*03e4*/ 	.word	0x000000c8
        /*03e8*/ 	.short	0x010b
        /*03ea*/ 	.byte	0x05
	.zero		1


	//   ....[54]....
        /*03ec*/ 	.word	0x00007670
        /*03f0*/ 	.word	0x000000ff
        /*03f4*/ 	.word	0x00000000
        /*03f8*/ 	.short	0x0101
        /*03fa*/ 	.byte	0x04
	.zero		1


	//   ....[55]....
        /*03fc*/ 	.word	0x000076a0
        /*0400*/ 	.word	0x000000ff
        /*0404*/ 	.word	0x000000f0
        /*0408*/ 	.short	0x010a
        /*040a*/ 	.byte	0x05
	.zero		1


	//   ....[56]....
        /*040c*/ 	.word	0x000077b0
        /*0410*/ 	.word	0x000000ff
        /*0414*/ 	.word	0x000000d0
        /*0418*/ 	.short	0x010b
        /*041a*/ 	.byte	0x05
	.zero		1


	//   ....[57]....
        /*041c*/ 	.word	0x00007810
        /*0420*/ 	.word	0x000000ff
        /*0424*/ 	.word	0x00000000
        /*0428*/ 	.short	0x0101
        /*042a*/ 	.byte	0x04
	.zero		1


	//   ....[58]....
        /*042c*/ 	.word	0x00007840
        /*0430*/ 	.word	0x000000ff
        /*0434*/ 	.word	0x000000f8
        /*0438*/ 	.short	0x010a
        /*043a*/ 	.byte	0x05
	.zero		1


	//   ....[59]....
        /*043c*/ 	.word	0x00007950
        /*0440*/ 	.word	0x000000ff
        /*0444*/ 	.word	0x000000d8
        /*0448*/ 	.short	0x010b
        /*044a*/ 	.byte	0x05
	.zero		1


	//   ....[60]....
        /*044c*/ 	.word	0x00007a40
        /*0450*/ 	.word	0x000000ff
        /*0454*/ 	.word	0x00000000
        /*0458*/ 	.short	0x0101
        /*045a*/ 	.byte	0x04
	.zero		1


	//   ....[61]....
        /*045c*/ 	.word	0x00008090
        /*0460*/ 	.word	0x00000003
        /*0464*/ 	.word	0x000000e0
        /*0468*/ 	.short	0x010a
        /*046a*/ 	.byte	0x3f
	.zero		1


	//   ....[62]....
        /*046c*/ 	.word	0x000080d0
        /*0470*/ 	.word	0x00000003
        /*0474*/ 	.word	0x000000e8
        /*0478*/ 	.short	0x010a
        /*047a*/ 	.byte	0x3f
	.zero		1


	//   ....[63]....
        /*047c*/ 	.word	0x00008110
        /*0480*/ 	.word	0x00000003
        /*0484*/ 	.word	0x000000f0
        /*0488*/ 	.short	0x010a
        /*048a*/ 	.byte	0x3f
	.zero		1


	//   ....[64]....
        /*048c*/ 	.word	0x00008160
        /*0490*/ 	.word	0x00000003
        /*0494*/ 	.word	0x000000f8
        /*0498*/ 	.short	0x010a
        /*049a*/ 	.byte	0x3f
	.zero		1


	//   ....[65]....
        /*049c*/ 	.word	0x000084a0
        /*04a0*/ 	.word	0x00000015
        /*04a4*/ 	.word	0x00000060
        /*04a8*/ 	.short	0x010a
        /*04aa*/ 	.byte	0x3f
	.zero		1


	//   ....[66]....
        /*04ac*/ 	.word	0x000087e0
        /*04b0*/ 	.word	0x00000006
        /*04b4*/ 	.word	0x00000108
        /*04b8*/ 	.short	0x0101
        /*04ba*/ 	.byte	0x3f
	.zero		1


	//   ....[67]....
        /*04bc*/ 	.word	0x00008f40
        /*04c0*/ 	.word	0x00000007
        /*04c4*/ 	.word	0x00000000
        /*04c8*/ 	.short	0x010a
        /*04ca*/ 	.byte	0x3f
	.zero		1


	//   ....[68]....
        /*04cc*/ 	.word	0x00008fc0
        /*04d0*/ 	.word	0x00000009
        /*04d4*/ 	.word	0x00000000
        /*04d8*/ 	.short	0x010a
        /*04da*/ 	.byte	0x3f
	.zero		1


	//   ....[69]....
        /*04dc*/ 	.word	0x00009050
        /*04e0*/ 	.word	0x00000006
        /*04e4*/ 	.word	0x00000000
        /*04e8*/ 	.short	0x010a
        /*04ea*/ 	.byte	0x3f
	.zero		1


	//   ....[70]....
        /*04ec*/ 	.word	0x000090e0
        /*04f0*/ 	.word	0x00000009
        /*04f4*/ 	.word	0x00000000
        /*04f8*/ 	.short	0x010a
        /*04fa*/ 	.byte	0x3f
	.zero		1


	//   ....[71]....
        /*04fc*/ 	.word	0x00009170
        /*0500*/ 	.word	0x00000006
        /*0504*/ 	.word	0x00000000
        /*0508*/ 	.short	0x010a
        /*050a*/ 	.byte	0x3f
	.zero		1


	//   ....[72]....
        /*050c*/ 	.word	0x00009200
        /*0510*/ 	.word	0x00000009
        /*0514*/ 	.word	0x00000000
        /*0518*/ 	.short	0x010a
        /*051a*/ 	.byte	0x3f
	.zero		1


	//   ....[73]....
        /*051c*/ 	.word	0x00009290
        /*0520*/ 	.word	0x00000006
        /*0524*/ 	.word	0x00000000
        /*0528*/ 	.short	0x010a
        /*052a*/ 	.byte	0x3f
	.zero		1


	//   ....[74]....
        /*052c*/ 	.word	0x00009320
        /*0530*/ 	.word	0x00000009
        /*0534*/ 	.word	0x00000000
        /*0538*/ 	.short	0x010a
        /*053a*/ 	.byte	0x3f
	.zero		1


	//   ....[75]....
        /*053c*/ 	.word	0x000093b0
        /*0540*/ 	.word	0x00000006
        /*0544*/ 	.word	0x00000000
        /*0548*/ 	.short	0x010a
        /*054a*/ 	.byte	0x3f
	.zero		1


	//   ....[76]....
        /*054c*/ 	.word	0x00009440
        /*0550*/ 	.word	0x00000009
        /*0554*/ 	.word	0x00000000
        /*0558*/ 	.short	0x010a
        /*055a*/ 	.byte	0x3f
	.zero		1


	//   ....[77]....
        /*055c*/ 	.word	0x000094d0
        /*0560*/ 	.word	0x00000006
        /*0564*/ 	.word	0x00000000
        /*0568*/ 	.short	0x010a
        /*056a*/ 	.byte	0x3f
	.zero		1


	//   ....[78]....
        /*056c*/ 	.word	0x00009560
        /*0570*/ 	.word	0x00000003
        /*0574*/ 	.word	0x00000000
        /*0578*/ 	.short	0x010a
        /*057a*/ 	.byte	0x3f
	.zero		1


	//   ....[79]....
        /*057c*/ 	.word	0x000095d0
        /*0580*/ 	.word	0x00000003
        /*0584*/ 	.word	0x00000000
        /*0588*/ 	.short	0x010a
        /*058a*/ 	.byte	0x3f
	.zero		1


	//   ....[80]....
        /*058c*/ 	.word	0x00009630
        /*0590*/ 	.word	0x00000004
        /*0594*/ 	.word	0x00000000
        /*0598*/ 	.short	0x010a
        /*059a*/ 	.byte	0x3f
	.zero		1


	//   ....[81]....
        /*059c*/ 	.word	0x00009680
        /*05a0*/ 	.word	0x00000014
        /*05a4*/ 	.word	0x000000c0
        /*05a8*/ 	.short	0x010a
        /*05aa*/ 	.byte	0x3f
	.zero		1


	//   ....[82]....
        /*05ac*/ 	.word	0x000096d0
        /*05b0*/ 	.word	0x00000015
        /*05b4*/ 	.word	0x000000c0
        /*05b8*/ 	.short	0x010a
        /*05ba*/ 	.byte	0x3f
	.zero		1


	//   ....[83]....
        /*05bc*/ 	.word	0x00009720
        /*05c0*/ 	.word	0x0000000f
        /*05c4*/ 	.word	0x000000c0
        /*05c8*/ 	.short	0x010a
        /*05ca*/ 	.byte	0x3f
	.zero		1


	//   ....[84]....
        /*05cc*/ 	.word	0x00009770
        /*05d0*/ 	.word	0x0000000d
        /*05d4*/ 	.word	0x000000c0
        /*05d8*/ 	.short	0x010a
        /*05da*/ 	.byte	0x3f
	.zero		1


	//   ....[85]....
        /*05dc*/ 	.word	0x000097d0
        /*05e0*/ 	.word	0x0000000a
        /*05e4*/ 	.word	0x00000108
        /*05e8*/ 	.short	0x010a
        /*05ea*/ 	.byte	0x3f
	.zero		1


	//   ....[86]....
        /*05ec*/ 	.word	0x00009830
        /*05f0*/ 	.word	0x00000005
        /*05f4*/ 	.word	0x000000e0
        /*05f8*/ 	.short	0x010a
        /*05fa*/ 	.byte	0x3f
	.zero		1


	//   ....[87]....
        /*05fc*/ 	.word	0x00009890
        /*0600*/ 	.word	0x00000005
        /*0604*/ 	.word	0x000000e8
        /*0608*/ 	.short	0x010a
        /*060a*/ 	.byte	0x3f
	.zero		1


	//   ....[88]....
        /*060c*/ 	.word	0x000098f0
        /*0610*/ 	.word	0x00000005
        /*0614*/ 	.word	0x000000f0
        /*0618*/ 	.short	0x010a
        /*061a*/ 	.byte	0x3f
	.zero		1


	//   ....[89]....
        /*061c*/ 	.word	0x00009950
        /*0620*/ 	.word	0x00000005
        /*0624*/ 	.word	0x000000f8
        /*0628*/ 	.short	0x010a
        /*062a*/ 	.byte	0x3f
	.zero		1


	//   ....[90]....
        /*062c*/ 	.word	0x000099a0
        /*0630*/ 	.word	0x00000003
        /*0634*/ 	.word	0x000000e0
        /*0638*/ 	.short	0x010a
        /*063a*/ 	.byte	0x3f
	.zero		1


	//   ....[91]....
        /*063c*/ 	.word	0x000099f0
        /*0640*/ 	.word	0x00000003
        /*0644*/ 	.word	0x000000e8
        /*0648*/ 	.short	0x010a
        /*064a*/ 	.byte	0x3f
	.zero		1


	//   ....[92]....
        /*064c*/ 	.word	0x00009a40
        /*0650*/ 	.word	0x00000003
        /*0654*/ 	.word	0x000000f0
        /*0658*/ 	.short	0x010a
        /*065a*/ 	.byte	0x3f
	.zero		1


	//   ....[93]....
        /*065c*/ 	.word	0x00009b10
        /*0660*/ 	.word	0x00000015
        /*0664*/ 	.word	0x00000060
        /*0668*/ 	.short	0x010a
        /*066a*/ 	.byte	0x3f
	.zero		1


	//   ....[94]....
        /*066c*/ 	.word	0x00009be0
        /*0670*/ 	.word	0x00000007
        /*0674*/ 	.word	0x00000000
        /*0678*/ 	.short	0x010a
        /*067a*/ 	.byte	0x3f
	.zero		1


	//   ....[95]....
        /*067c*/ 	.word	0x00009c30
        /*0680*/ 	.word	0x00000009
        /*0684*/ 	.word	0x00000000
        /*0688*/ 	.short	0x010a
        /*068a*/ 	.byte	0x3f
	.zero		1


	//   ....[96]....
        /*068c*/ 	.word	0x00009c80
        /*0690*/ 	.word	0x00000006
        /*0694*/ 	.word	0x00000000
        /*0698*/ 	.short	0x010a
        /*069a*/ 	.byte	0x3f
	.zero		1


	//   ....[97]....
        /*069c*/ 	.word	0x00009cd0
        /*06a0*/ 	.word	0x00000009
        /*06a4*/ 	.word	0x00000000
        /*06a8*/ 	.short	0x010a
        /*06aa*/ 	.byte	0x3f
	.zero		1


	//   ....[98]....
        /*06ac*/ 	.word	0x00009d20
        /*06b0*/ 	.word	0x00000006
        /*06b4*/ 	.word	0x00000000
        /*06b8*/ 	.short	0x010a
        /*06ba*/ 	.byte	0x3f
	.zero		1


	//   ....[99]....
        /*06bc*/ 	.word	0x00009d70
        /*06c0*/ 	.word	0x00000009
        /*06c4*/ 	.word	0x00000000
        /*06c8*/ 	.short	0x010a
        /*06ca*/ 	.byte	0x3f
	.zero		1


	//   ....[100]....
        /*06cc*/ 	.word	0x00009dc0
        /*06d0*/ 	.word	0x00000006
        /*06d4*/ 	.word	0x00000000
        /*06d8*/ 	.short	0x010a
        /*06da*/ 	.byte	0x3f
	.zero		1


	//   ....[101]....
        /*06dc*/ 	.word	0x00009e10
        /*06e0*/ 	.word	0x00000009
        /*06e4*/ 	.word	0x00000000
        /*06e8*/ 	.short	0x010a
        /*06ea*/ 	.byte	0x3f
	.zero		1


	//   ....[102]....
        /*06ec*/ 	.word	0x00009e60
        /*06f0*/ 	.word	0x00000006
        /*06f4*/ 	.word	0x00000000
        /*06f8*/ 	.short	0x010a
        /*06fa*/ 	.byte	0x3f
	.zero		1


	//   ....[103]....
        /*06fc*/ 	.word	0x00009eb0
        /*0700*/ 	.word	0x00000009
        /*0704*/ 	.word	0x00000000
        /*0708*/ 	.short	0x010a
        /*070a*/ 	.byte	0x3f
	.zero		1


	//   ....[104]....
        /*070c*/ 	.word	0x00009f00
        /*0710*/ 	.word	0x00000006
        /*0714*/ 	.word	0x00000000
        /*0718*/ 	.short	0x010a
        /*071a*/ 	.byte	0x3f
	.zero		1


	//----- nvinfo : EIATTR_NUM_MBARRIERS
	.align		4
.L_36:
        /*071c*/ 	.byte	0x03, 0x38
        /*071e*/ 	.short	0x0022


	//----- nvinfo : EIATTR_EXIT_INSTR_OFFSETS
	.align		4
        /*0720*/ 	.byte	0x04, 0x1c
        /*0722*/ 	.short	(.L_38 - .L_37)


	//   ....[0]....
.L_37:
        /*0724*/ 	.word	0x00000c10


	//   ....[1]....
        /*0728*/ 	.word	0x00001430


	//   ....[2]....
        /*072c*/ 	.word	0x000068a0


	//   ....[3]....
        /*0730*/ 	.word	0x00006ed0


	//   ....[4]....
        /*0734*/ 	.word	0x00006f00


	//   ....[5]....
        /*0738*/ 	.word	0x000081b0


	//   ....[6]....
        /*073c*/ 	.word	0x000095b0


	//----- nvinfo : EIATTR_MAX_THREADS
	.align		4
.L_38:
        /*0740*/ 	.byte	0x04, 0x05
        /*0742*/ 	.short	(.L_40 - .L_39)
.L_39:
        /*0744*/ 	.word	0x00000180
        /*0748*/ 	.word	0x00000001
        /*074c*/ 	.word	0x00000001


	//----- nvinfo : EIATTR_CRS_STACK_SIZE
	.align		4
.L_40:
        /*0750*/ 	.byte	0x04, 0x1e
        /*0752*/ 	.short	(.L_42 - .L_41)
.L_41:
        /*0754*/ 	.word	0x00000000


	//----- nvinfo : EIATTR_CBANK_PARAM_SIZE
	.align		4
.L_42:
        /*0758*/ 	.byte	0x03, 0x19
        /*075a*/ 	.short	0x0770


	//----- nvinfo : EIATTR_PARAM_CBANK
	.align		4
        /*075c*/ 	.byte	0x04, 0x0a
        /*075e*/ 	.short	(.L_44 - .L_43)
	.align		4
.L_43:
        /*0760*/ 	.word	index@(.nv.constant0._ZN7cutlass13device_kernelINS_4gemm6kernel13GemmUniversalIN4cute5tupleIJiiiiEEENS1_10collective13CollectiveMmaINS1_37MainloopSm90TmaGmmaWarpSpecializedFP8ILi12ENS5_IJNS4_1CILi1EEESB_SB_EEENS1_35KernelTmaWarpSpecializedCooperativeEEENS5_IJNSA_ILi128EEESF_NSA_ILi64EEEEEENS_12float_e4m3_tENS5_IJlSB_lEEESI_SJ_NS4_8TiledMMAINS4_8MMA_AtomIJNS4_4SM904GMMA31MMA_64x128x32_F32E4M3E4M3_SS_TNILNSN_7ScaleInE1ELSP_1EEEEEENS4_6LayoutINS5_IJNSA_ILi2EEESB_SB_EEENS5_IJSB_NSA_ILi0EEESV_EEEEENS5_IJNS4_10UnderscoreESY_SY_EEEEENS4_13SM90_TMA_LOADENS4_14ComposedLayoutINS4_7SwizzleILi2ELi4ELi3EEENS4_18smem_ptr_flag_bitsILi8EEENSS_INS5_IJNSA_ILi8EEESG_EEENS5_IJSG_SB_EEEEEEEvNS4_8identityES11_S1B_vS1C_EENS_8epilogue10collective18CollectiveEpilogueINS1E_22Sm90TmaWarpSpecializedILi4ELi2ELi16ELb0ELb0EEEJSH_NS5_IJSF_NSA_ILi32EEEEEESI_SJ_SI_SJ_NS1E_6fusion15FusionCallbacksIS1I_NS1L_23LinCombPerRowBiasEltActINS1E_6thread4ReLuESI_fSI_SI_fLi16ELNS_15FloatRoundStyleE2EEESH_S1K_JEEES11_NS12_INS13_ILi1ELi4ELi3EEES16_NSS_INS5_IJS17_S1J_EEENS5_IJS1J_SB_EEEEEEENS4_39AutoVectorizingCopyWithAssumedAlignmentILi128EEENS4_14SM90_TMA_STOREES1X_S1Z_NS4_9Copy_AtomIJNS4_17SM90_U32x4_STSM_NENS_6half_tEEEEvEEEvvEEEEvNT_6ParamsE)
        /*0764*/ 	.short	0x0210
        /*0766*/ 	.short	0x0770


	//----- nvinfo : EIATTR_SW_WAR
	.align		4
.L_44:
        /*0768*/ 	.byte	0x04, 0x36
        /*076a*/ 	.short	(.L_46 - .L_45)
.L_45:
        /*076c*/ 	.word	0x00000008
.L_46:


//--------------------- .nv.callgraph             --------------------------
	.section	.nv.callgraph,"",@"SHT_CUDA_CALLGRAPH"
	.align	4
	.sectionentsize	8
	.align		4
        /*0000*/ 	.word	0x00000000
	.align		4
        /*0004*/ 	.word	0xffffffff
	.align		4
        /*0008*/ 	.word	index@(_ZN7cutlass13device_kernelINS_4gemm6kernel13GemmUniversalIN4cute5tupleIJiiiiEEENS1_10collective13CollectiveMmaINS1_37MainloopSm90TmaGmmaWarpSpecializedFP8ILi12ENS5_IJNS4_1CILi1EEESB_SB_EEENS1_35KernelTmaWarpSpecializedCooperativeEEENS5_IJNSA_ILi128EEESF_NSA_ILi64EEEEEENS_12float_e4m3_tENS5_IJlSB_lEEESI_SJ_NS4_8TiledMMAINS4_8MMA_AtomIJNS4_4SM904GMMA31MMA_64x128x32_F32E4M3E4M3_SS_TNILNSN_7ScaleInE1ELSP_1EEEEEENS4_6LayoutINS5_IJNSA_ILi2EEESB_SB_EEENS5_IJSB_NSA_ILi0EEESV_EEEEENS5_IJNS4_10UnderscoreESY_SY_EEEEENS4_13SM90_TMA_LOADENS4_14ComposedLayoutINS4_7SwizzleILi2ELi4ELi3EEENS4_18smem_ptr_flag_bitsILi8EEENSS_INS5_IJNSA_ILi8EEESG_EEENS5_IJSG_SB_EEEEEEEvNS4_8identityES11_S1B_vS1C_EENS_8epilogue10collective18CollectiveEpilogueINS1E_22Sm90TmaWarpSpecializedILi4ELi2ELi16ELb0ELb0EEEJSH_NS5_IJSF_NSA_ILi32EEEEEESI_SJ_SI_SJ_NS1E_6fusion15FusionCallbacksIS1I_NS1L_23LinCombPerRowBiasEltActINS1E_6thread4ReLuESI_fSI_SI_fLi16ELNS_15FloatRoundStyleE2EEESH_S1K_JEEES11_NS12_INS13_ILi1ELi4ELi3EEES16_NSS_INS5_IJS17_S1J_EEENS5_IJS1J_SB_EEEEEEENS4_39AutoVectorizingCopyWithAssumedAlignmentILi128EEENS4_14SM90_TMA_STOREES1X_S1Z_NS4_9Copy_AtomIJNS4_17SM90_U32x4_STSM_NENS_6half_tEEEEvEEEvvEEEEvNT_6ParamsE)
	.align		4
        /*000c*/ 	.word	index@(__assertfail)
	.align		4
        /*0010*/ 	.word	0x00000000
	.align		4
        /*0014*/ 	.word	0xfffffffe
	.align		4
        /*0018*/ 	.word	0x00000000
	.align		4
        /*001c*/ 	.word	0xfffffffd
	.align		4
        /*0020*/ 	.word	0x00000000
	.align		4
        /*0024*/ 	.word	0xfffffffc


//--------------------- .nv.constant4             --------------------------
	.section	.nv.constant4,"a",@progbits
	.align	8
	.align		8
.nv.constant4:
        /*0000*/ 	.dword	__assertfail
	.align		8
        /*0008*/ 	.dword	__unnamed_1
	.align		8
        /*0010*/ 	.dword	__unnamed_2
	.align		8
        /*0018*/ 	.dword	_ZN39_INTERNAL_9bab1aee_4_k_cu_fd7e7d15_27524cuda3std3__45__cpo5beginE
	.align		8
        /*0020*/ 	.dword	_ZN39_INTERNAL_9bab1aee_4_k_cu_fd7e7d15_27524cuda3std3__45__cpo3endE
	.align		8
        /*0028*/ 	.dword	_ZN39_INTERNAL_9bab1aee_4_k_cu_fd7e7d15_27524cuda3std3__45__cpo6cbeginE
	.align		8
        /*0030*/ 	.dword	_ZN39_INTERNAL_9bab1aee_4_k_cu_fd7e7d15_27524cuda3std3__45__cpo4cendE
	.align		8
        /*0038*/ 	.dword	_ZN39_INTERNAL_9bab1aee_4_k_cu_fd7e7d15_27524cuda3std3__441_GLOBAL__N__9bab1aee_4_k_cu_fd7e7d15_27526ignoreE
	.align		8
        /*0040*/ 	.dword	_ZN39_INTERNAL_9bab1aee_4_k_cu_fd7e7d15_27524cuda3std3__419piecewise_constructE
	.align		8
        /*0048*/ 	.dword	_ZN39_INTERNAL_9bab1aee_4_k_cu_fd7e7d15_27524cuda3std3__48in_placeE
	.align		8
        /*0050*/ 	.dword	_ZN39_INTERNAL_9bab1aee_4_k_cu_fd7e7d15_27524cuda3std6ranges3__45__cpo4swapE
	.align		8
        /*0058*/ 	.dword	_ZN39_INTERNAL_9bab1aee_4_k_cu_fd7e7d15_27524cuda3std6ranges3__45__cpo9iter_moveE
	.align		8
        /*0060*/ 	.dword	_ZN39_INTERNAL_9bab1aee_4_k_cu_fd7e7d15_27524cute7productE
	.align		8
        /*0068*/ 	.dword	_ZN39_INTERNAL_9bab1aee_4_k_cu_fd7e7d15_27524cute1_E
	.align		8
        /*0070*/ 	.dword	$str$24
	.align		8
        /*0078*/ 	.dword	$str$25


//--------------------- .text._ZN7cutlass13device_kernelINS_4gemm6kernel13GemmUniversalIN4cute5tupleIJiiiiEEENS1_10collective13CollectiveMmaINS1_37MainloopSm90TmaGmmaWarpSpecializedFP8ILi12ENS5_IJNS4_1CILi1EEESB_SB_EEENS1_35KernelTmaWarpSpecializedCooperativeEEENS5_IJNSA_ILi128EEESF_NSA_ILi64EEEEEENS_12float_e4m3_tENS5_IJlSB_lEEESI_SJ_NS4_8TiledMMAINS4_8MMA_AtomIJNS4_4SM904GMMA31MMA_64x128x32_F32E4M3E4M3_SS_TNILNSN_7ScaleInE1ELSP_1EEEEEENS4_6LayoutINS5_IJNSA_ILi2EEESB_SB_EEENS5_IJSB_NSA_ILi0EEESV_EEEEENS5_IJNS4_10UnderscoreESY_SY_EEEEENS4_13SM90_TMA_LOADENS4_14ComposedLayoutINS4_7SwizzleILi2ELi4ELi3EEENS4_18smem_ptr_flag_bitsILi8EEENSS_INS5_IJNSA_ILi8EEESG_EEENS5_IJSG_SB_EEEEEEEvNS4_8identityES11_S1B_vS1C_EENS_8epilogue10collective18CollectiveEpilogueINS1E_22Sm90TmaWarpSpecializedILi4ELi2ELi16ELb0ELb0EEEJSH_NS5_IJSF_NSA_ILi32EEEEEESI_SJ_SI_SJ_NS1E_6fusion15FusionCallbacksIS1I_NS1L_23LinCombPerRowBiasEltActINS1E_6thread4ReLuESI_fSI_SI_fLi16ELNS_15FloatRoundStyleE2EEESH_S1K_JEEES11_NS12_INS13_ILi1ELi4ELi3EEES16_NSS_INS5_IJS17_S1J_EEENS5_IJS1J_SB_EEEEEEENS4_39AutoVectorizingCopyWithAssumedAlignmentILi128EEENS4_14SM90_TMA_STOREES1X_S1Z_NS4_9Copy_AtomIJNS4_17SM90_U32x4_STSM_NENS_6half_tEEEEvEEEvvEEEEvNT_6ParamsE --------------------------
	.section	.text._ZN7cutlass13device_kernelINS_4gemm6kernel13GemmUniversalIN4cute5tupleIJiiiiEEENS1_10collective13CollectiveMmaINS1_37MainloopSm90TmaGmmaWarpSpecializedFP8ILi12ENS5_IJNS4_1CILi1EEESB_SB_EEENS1_35KernelTmaWarpSpecializedCooperativeEEENS5_IJNSA_ILi128EEESF_NSA_ILi64EEEEEENS_12float_e4m3_tENS5_IJlSB_lEEESI_SJ_NS4_8TiledMMAINS4_8MMA_AtomIJNS4_4SM904GMMA31MMA_64x128x32_F32E4M3E4M3_SS_TNILNSN_7ScaleInE1ELSP_1EEEEEENS4_6LayoutINS5_IJNSA_ILi2EEESB_SB_EEENS5_IJSB_NSA_ILi0EEESV_EEEEENS5_IJNS4_10UnderscoreESY_SY_EEEEENS4_13SM90_TMA_LOADENS4_14ComposedLayoutINS4_7SwizzleILi2ELi4ELi3EEENS4_18smem_ptr_flag_bitsILi8EEENSS_INS5_IJNSA_ILi8EEESG_EEENS5_IJSG_SB_EEEEEEEvNS4_8identityES11_S1B_vS1C_EENS_8epilogue10collective18CollectiveEpilogueINS1E_22Sm90TmaWarpSpecializedILi4ELi2ELi16ELb0ELb0EEEJSH_NS5_IJSF_NSA_ILi32EEEEEESI_SJ_SI_SJ_NS1E_6fusion15FusionCallbacksIS1I_NS1L_23LinCombPerRowBiasEltActINS1E_6thread4ReLuESI_fSI_SI_fLi16ELNS_15FloatRoundStyleE2EEESH_S1K_JEEES11_NS12_INS13_ILi1ELi4ELi3EEES16_NSS_INS5_IJS17_S1J_EEENS5_IJS1J_SB_EEEEEEENS4_39AutoVectorizingCopyWithAssumedAlignmentILi128EEENS4_14SM90_TMA_STOREES1X_S1Z_NS4_9Copy_AtomIJNS4_17SM90_U32x4_STSM_NENS_6half_tEEEEvEEEvvEEEEvNT_6ParamsE,"ax",@progbits
	.align	128
.text._ZN7cutlass13device_kernelINS_4gemm6kernel13GemmUniversalIN4cute5tupleIJiiiiEEENS1_10collective13CollectiveMmaINS1_37MainloopSm90TmaGmmaWarpSpecializedFP8ILi12ENS5_IJNS4_1CILi1EEESB_SB_EEENS1_35KernelTmaWarpSpecializedCooperativeEEENS5_IJNSA_ILi128EEESF_NSA_ILi64EEEEEENS_12float_e4m3_tENS5_IJlSB_lEEESI_SJ_NS4_8TiledMMAINS4_8MMA_AtomIJNS4_4SM904GMMA31MMA_64x128x32_F32E4M3E4M3_SS_TNILNSN_7ScaleInE1ELSP_1EEEEEENS4_6LayoutINS5_IJNSA_ILi2EEESB_SB_EEENS5_IJSB_NSA_ILi0EEESV_EEEEENS5_IJNS4_10UnderscoreESY_SY_EEEEENS4_13SM90_TMA_LOADENS4_14ComposedLayoutINS4_7SwizzleILi2ELi4ELi3EEENS4_18smem_ptr_flag_bitsILi8EEENSS_INS5_IJNSA_ILi8EEESG_EEENS5_IJSG_SB_EEEEEEEvNS4_8identityES11_S1B_vS1C_EENS_8epilogue10collective18CollectiveEpilogueINS1E_22Sm90TmaWarpSpecializedILi4ELi2ELi16ELb0ELb0EEEJSH_NS5_IJSF_NSA_ILi32EEEEEESI_SJ_SI_SJ_NS1E_6fusion15FusionCallbacksIS1I_NS1L_23LinCombPerRowBiasEltActINS1E_6thread4ReLuESI_fSI_SI_fLi16ELNS_15FloatRoundStyleE2EEESH_S1K_JEEES11_NS12_INS13_ILi1ELi4ELi3EEES16_NSS_INS5_IJS17_S1J_EEENS5_IJS1J_SB_EEEEEEENS4_39AutoVectorizingCopyWithAssumedAlignmentILi128EEENS4_14SM90_TMA_STOREES1X_S1Z_NS4_9Copy_AtomIJNS4_17SM90_U32x4_STSM_NENS_6half_tEEEEvEEEvvEEEEvNT_6ParamsE:
        .type           _ZN7cutlass13device_kernelINS_4gemm6kernel13GemmUniversalIN4cute5tupleIJiiiiEEENS1_10collective13CollectiveMmaINS1_37MainloopSm90TmaGmmaWarpSpecializedFP8ILi12ENS5_IJNS4_1CILi1EEESB_SB_EEENS1_35KernelTmaWarpSpecializedCooperativeEEENS5_IJNSA_ILi128EEESF_NSA_ILi64EEEEEENS_12float_e4m3_tENS5_IJlSB_lEEESI_SJ_NS4_8TiledMMAINS4_8MMA_AtomIJNS4_4SM904GMMA31MMA_64x128x32_F32E4M3E4M3_SS_TNILNSN_7ScaleInE1ELSP_1EEEEEENS4_6LayoutINS5_IJNSA_ILi2EEESB_SB_EEENS5_IJSB_NSA_ILi0EEESV_EEEEENS5_IJNS4_10UnderscoreESY_SY_EEEEENS4_13SM90_TMA_LOADENS4_14ComposedLayoutINS4_7SwizzleILi2ELi4ELi3EEENS4_18smem_ptr_flag_bitsILi8EEENSS_INS5_IJNSA_ILi8EEESG_EEENS5_IJSG_SB_EEEEEEEvNS4_8identityES11_S1B_vS1C_EENS_8epilogue10collective18CollectiveEpilogueINS1E_22Sm90TmaWarpSpecializedILi4ELi2ELi16ELb0ELb0EEEJSH_NS5_IJSF_NSA_ILi32EEEEEESI_SJ_SI_SJ_NS1E_6fusion15FusionCallbacksIS1I_NS1L_23LinCombPerRowBiasEltActINS1E_6thread4ReLuESI_fSI_SI_fLi16ELNS_15FloatRoundStyleE2EEESH_S1K_JEEES11_NS12_INS13_ILi1ELi4ELi3EEES16_NSS_INS5_IJS17_S1J_EEENS5_IJS1J_SB_EEEEEEENS4_39AutoVectorizingCopyWithAssumedAlignmentILi128EEENS4_14SM90_TMA_STOREES1X_S1Z_NS4_9Copy_AtomIJNS4_17SM90_U32x4_STSM_NENS_6half_tEEEEvEEEvvEEEEvNT_6ParamsE,@function
        .size           _ZN7cutlass13device_kernelINS_4gemm6kernel13GemmUniversalIN4cute5tupleIJiiiiEEENS1_10collective13CollectiveMmaINS1_37MainloopSm90TmaGmmaWarpSpecializedFP8ILi12ENS5_IJNS4_1CILi1EEESB_SB_EEENS1_35KernelTmaWarpSpecializedCooperativeEEENS5_IJNSA_ILi128EEESF_NSA_ILi64EEEEEENS_12float_e4m3_tENS5_IJlSB_lEEESI_SJ_NS4_8TiledMMAINS4_8MMA_AtomIJNS4_4SM904GMMA31MMA_64x128x32_F32E4M3E4M3_SS_TNILNSN_7ScaleInE1ELSP_1EEEEEENS4_6LayoutINS5_IJNSA_ILi2EEESB_SB_EEENS5_IJSB_NSA_ILi0EEESV_EEEEENS5_IJNS4_10UnderscoreESY_SY_EEEEENS4_13SM90_TMA_LOADENS4_14ComposedLayoutINS4_7SwizzleILi2ELi4ELi3EEENS4_18smem_ptr_flag_bitsILi8EEENSS_INS5_IJNSA_ILi8EEESG_EEENS5_IJSG_SB_EEEEEEEvNS4_8identityES11_S1B_vS1C_EENS_8epilogue10collective18CollectiveEpilogueINS1E_22Sm90TmaWarpSpecializedILi4ELi2ELi16ELb0ELb0EEEJSH_NS5_IJSF_NSA_ILi32EEEEEESI_SJ_SI_SJ_NS1E_6fusion15FusionCallbacksIS1I_NS1L_23LinCombPerRowBiasEltActINS1E_6thread4ReLuESI_fSI_SI_fLi16ELNS_15FloatRoundStyleE2EEESH_S1K_JEEES11_NS12_INS13_ILi1ELi4ELi3EEES16_NSS_INS5_IJS17_S1J_EEENS5_IJS1J_SB_EEEEEEENS4_39AutoVectorizingCopyWithAssumedAlignmentILi128EEENS4_14SM90_TMA_STOREES1X_S1Z_NS4_9Copy_AtomIJNS4_17SM90_U32x4_STSM_NENS_6half_tEEEEvEEEvvEEEEvNT_6ParamsE,(.L_x_206 - _ZN7cutlass13device_kernelINS_4gemm6kernel13GemmUniversalIN4cute5tupleIJiiiiEEENS1_10collective13CollectiveMmaINS1_37MainloopSm90TmaGmmaWarpSpecializedFP8ILi12ENS5_IJNS4_1CILi1EEESB_SB_EEENS1_35KernelTmaWarpSpecializedCooperativeEEENS5_IJNSA_ILi128EEESF_NSA_ILi64EEEEEENS_12float_e4m3_tENS5_IJlSB_lEEESI_SJ_NS4_8TiledMMAINS4_8MMA_AtomIJNS4_4SM904GMMA31MMA_64x128x32_F32E4M3E4M3_SS_TNILNSN_7ScaleInE1ELSP_1EEEEEENS4_6LayoutINS5_IJNSA_ILi2EEESB_SB_EEENS5_IJSB_NSA_ILi0EEESV_EEEEENS5_IJNS4_10UnderscoreESY_SY_EEEEENS4_13SM90_TMA_LOADENS4_14ComposedLayoutINS4_7SwizzleILi2ELi4ELi3EEENS4_18smem_ptr_flag_bitsILi8EEENSS_INS5_IJNSA_ILi8EEESG_EEENS5_IJSG_SB_EEEEEEEvNS4_8identityES11_S1B_vS1C_EENS_8epilogue10collective18CollectiveEpilogueINS1E_22Sm90TmaWarpSpecializedILi4ELi2ELi16ELb0ELb0EEEJSH_NS5_IJSF_NSA_ILi32EEEEEESI_SJ_SI_SJ_NS1E_6fusion15FusionCallbacksIS1I_NS1L_23LinCombPerRowBiasEltActINS1E_6thread4ReLuESI_fSI_SI_fLi16ELNS_15FloatRoundStyleE2EEESH_S1K_JEEES11_NS12_INS13_ILi1ELi4ELi3EEES16_NSS_INS5_IJS17_S1J_EEENS5_IJS1J_SB_EEEEEEENS4_39AutoVectorizingCopyWithAssumedAlignmentILi128EEENS4_14SM90_TMA_STOREES1X_S1Z_NS4_9Copy_AtomIJNS4_17SM90_U32x4_STSM_NENS_6half_tEEEEvEEEvvEEEEvNT_6ParamsE)
        .other          _ZN7cutlass13device_kernelINS_4gemm6kernel13GemmUniversalIN4cute5tupleIJiiiiEEENS1_10collective13CollectiveMmaINS1_37MainloopSm90TmaGmmaWarpSpecializedFP8ILi12ENS5_IJNS4_1CILi1EEESB_SB_EEENS1_35KernelTmaWarpSpecializedCooperativeEEENS5_IJNSA_ILi128EEESF_NSA_ILi64EEEEEENS_12float_e4m3_tENS5_IJlSB_lEEESI_SJ_NS4_8TiledMMAINS4_8MMA_AtomIJNS4_4SM904GMMA31MMA_64x128x32_F32E4M3E4M3_SS_TNILNSN_7ScaleInE1ELSP_1EEEEEENS4_6LayoutINS5_IJNSA_ILi2EEESB_SB_EEENS5_IJSB_NSA_ILi0EEESV_EEEEENS5_IJNS4_10UnderscoreESY_SY_EEEEENS4_13SM90_TMA_LOADENS4_14ComposedLayoutINS4_7SwizzleILi2ELi4ELi3EEENS4_18smem_ptr_flag_bitsILi8EEENSS_INS5_IJNSA_ILi8EEESG_EEENS5_IJSG_SB_EEEEEEEvNS4_8identityES11_S1B_vS1C_EENS_8epilogue10collective18CollectiveEpilogueINS1E_22Sm90TmaWarpSpecializedILi4ELi2ELi16ELb0ELb0EEEJSH_NS5_IJSF_NSA_ILi32EEEEEESI_SJ_SI_SJ_NS1E_6fusion15FusionCallbacksIS1I_NS1L_23LinCombPerRowBiasEltActINS1E_6thread4ReLuESI_fSI_SI_fLi16ELNS_15FloatRoundStyleE2EEESH_S1K_JEEES11_NS12_INS13_ILi1ELi4ELi3EEES16_NSS_INS5_IJS17_S1J_EEENS5_IJS1J_SB_EEEEEEENS4_39AutoVectorizingCopyWithAssumedAlignmentILi128EEENS4_14SM90_TMA_STOREES1X_S1Z_NS4_9Copy_AtomIJNS4_17SM90_U32x4_STSM_NENS_6half_tEEEEvEEEvvEEEEvNT_6ParamsE,@"STO_CUDA_ENTRY STV_DEFAULT"
_ZN7cutlass13device_kernelINS_4gemm6kernel13GemmUniversalIN4cute5tupleIJiiiiEEENS1_10collective13CollectiveMmaINS1_37MainloopSm90TmaGmmaWarpSpecializedFP8ILi12ENS5_IJNS4_1CILi1EEESB_SB_EEENS1_35KernelTmaWarpSpecializedCooperativeEEENS5_IJNSA_ILi128EEESF_NSA_ILi64EEEEEENS_12float_e4m3_tENS5_IJlSB_lEEESI_SJ_NS4_8TiledMMAINS4_8MMA_AtomIJNS4_4SM904GMMA31MMA_64x128x32_F32E4M3E4M3_SS_TNILNSN_7ScaleInE1ELSP_1EEEEEENS4_6LayoutINS5_IJNSA_ILi2EEESB_SB_EEENS5_IJSB_NSA_ILi0EEESV_EEEEENS5_IJNS4_10UnderscoreESY_SY_EEEEENS4_13SM90_TMA_LOADENS4_14ComposedLayoutINS4_7SwizzleILi2ELi4ELi3EEENS4_18smem_ptr_flag_bitsILi8EEENSS_INS5_IJNSA_ILi8EEESG_EEENS5_IJSG_SB_EEEEEEEvNS4_8identityES11_S1B_vS1C_EENS_8epilogue10collective18CollectiveEpilogueINS1E_22Sm90TmaWarpSpecializedILi4ELi2ELi16ELb0ELb0EEEJSH_NS5_IJSF_NSA_ILi32EEEEEESI_SJ_SI_SJ_NS1E_6fusion15FusionCallbacksIS1I_NS1L_23LinCombPerRowBiasEltActINS1E_6thread4ReLuESI_fSI_SI_fLi16ELNS_15FloatRoundStyleE2EEESH_S1K_JEEES11_NS12_INS13_ILi1ELi4ELi3EEES16_NSS_INS5_IJS17_S1J_EEENS5_IJS1J_SB_EEEEEEENS4_39AutoVectorizingCopyWithAssumedAlignmentILi128EEENS4_14SM90_TMA_STOREES1X_S1Z_NS4_9Copy_AtomIJNS4_17SM90_U32x4_STSM_NENS_6half_tEEEEvEEEvvEEEEvNT_6ParamsE:
[----:B------:R-:W1:Y:S01]  /*0000*/  LDC R1, c[0x0][0x28] ;  /* 0x00000a00ff017b82 */ /* 0x000e620000000800 */
[----:B------:R-:W2:Y:S07]  /*0010*/  S2R R18, SR_TID.X ;  /* 0x0000000000127919 */ /* 0x000eae0000002100 */
[----:B------:R-:W3:Y:S01]  /*0020*/  LDC.64 R8, c[0x0][0x588] ;  /* 0x00016200ff087b82 */ /* 0x000ee20000000a00 */
[----:B------:R-:W-:Y:S01]  /*0030*/  ELECT P0, URZ, PT ;  /* 0x00000000003f782f */ /* 0x000fe20003800000 */
[----:B------:R-:W-:Y:S01]  /*0040*/  BSSY B0, `(.L_x_0) ;  /* 0x0000016000007945 */ /* 0x000fe20003800000 */
[----:B--2---:R-:W-:-:S02]  /*0050*/  SHF.R.U32.HI R0, RZ, 0x5, R18 ;  /* 0x00000005ff007819 */ /* 0x004fc40000011612 */
[----:B------:R-:W-:-:S03]  /*0060*/  SHF.R.U32.HI R4, RZ, 0x7, R18 ;  /* 0x00000007ff047819 */ /* 0x000fc60000011612 */
[----:B------:R-:W2:Y:S04]  /*0070*/  SHFL.IDX PT, R3, R0, RZ, 0x1f ;  /* 0x00001fff00037589 */ /* 0x000ea800000e0000 */
[----:B------:R4:W1:Y:S01]  /*0080*/  SHFL.IDX PT, R6, R4, RZ, 0x1f ;  /* 0x00001fff04067589 */ /* 0x00086200000e0000 */
[----:B--2---:R-:W-:Y:S02]  /*0090*/  ISETP.NE.OR P0, PT, R3, RZ, !P0 ;  /* 0x000000ff0300720c */ /* 0x004fe40004705670 */
[----:B------:R-:W-:-:S11]  /*00a0*/  SHF.R.S32.HI R2, RZ, 0x1f, R3 ;  /* 0x0000001fff027819 */ /* 0x000fd60000011403 */
[----:B-1-34-:R-:W-:Y:S05]  /*00b0*/  @P0 BRA `(.L_x_1) ;  /* 0x0000000000380947 */ /* 0x01afea0003800000 */
[----:B------:R-:W-:Y:S02]  /*00c0*/  ULDC.64 UR4, c[0x0][0x198] ;  /* 0x0000660000047ab9 */ /* 0x000fe40000000a00 */
[----:B------:R-:W-:Y:S02]  /*00d0*/  UIADD3 UR6, UP0, UR4, 0xf0, URZ ;  /* 0x000000f004067890 */ /* 0x000fe4000ff1e03f */
[----:B------:R-:W-:Y:S02]  /*00e0*/  UIADD3 UR8, UP1, UR4, 0x1f0, URZ ;  /* 0x000001f004087890 */ /* 0x000fe4000ff3e03f */
[----:B------:R-:W-:Y:S02]  /*00f0*/  UIADD3 UR10, UP2, UR4, 0x3f0, URZ ;  /* 0x000003f0040a7890 */ /* 0x000fe4000ff5e03f */
[----:B------:R-:W-:Y:S02]  /*0100*/  UIADD3 UR4, UP3, UR4, 0x4f0, URZ ;  /* 0x000004f004047890 */ /* 0x000fe4000ff7e03f */
[----:B------:R-:W-:-:S02]  /*0110*/  UIADD3.X UR7, URZ, UR5, URZ, UP0, !UPT ;  /* 0x000000053f077290 */ /* 0x000fc400087fe43f */
[----:B------:R-:W-:Y:S02]  /*0120*/  UIADD3.X UR9, URZ, UR5, URZ, UP1, !UPT ;  /* 0x000000053f097290 */ /* 0x000fe40008ffe43f */
[----:B------:R-:W-:Y:S02]  /*0130*/  UIADD3.X UR11, URZ, UR5, URZ, UP2, !UPT ;  /* 0x000000053f0b7290 */ /* 0x000fe400097fe43f */
[----:B------:R-:W-:-:S03]  /*0140*/  UIADD3.X UR5, URZ, UR5, URZ, UP3, !UPT ;  /* 0x000000053f057290 */ /* 0x000fc60009ffe43f */
[----:B------:R1:W-:Y:S02]  /*0150*/  UTMACCTL.PF [UR6] ;  /* 0x00000000060079b9 */ /* 0x0003e40008040000 */
[----:B------:R1:W-:Y:S02]  /*0160*/  UTMACCTL.PF [UR8] ;  /* 0x00000000080079b9 */ /* 0x0003e40008040000 */
[----:B------:R1:W-:Y:S02]  /*0170*/  UTMACCTL.PF [UR10] ;  /* 0x000000000a0079b9 */ /* 0x0003e40008040000 */
[----:B------:R1:W-:Y:S02]  /*0180*/  UTMACCTL.PF [UR4] ;  /* 0x00000000040079b9 */ /* 0x0003e40008040000 */
[----:B-1----:R-:W-:Y:S01]  /*0190*/  NOP ;  /* 0x0000000000007918 */ /* 0x002fe20000000000 */
.L_x_1:
[----:B------:R-:W-:Y:S05]  /*01a0*/  BSYNC B0 ;  /* 0x0000000000007941 */ /* 0x000fea0003800000 */
.L_x_0:
[----:B------:R-:W-:Y:S01]  /*01b0*/  ULDC.64 UR4, c[0x0][0x590] ;  /* 0x0001640000047ab9 */ /* 0x000fe20000000a00 */
[----:B------:R-:W-:Y:S01]  /*01c0*/  LEA.HI R2, R2, R3, RZ, 0x2 ;  /* 0x0000000302027211 */ /* 0x000fe200078f10ff */
[----:B------:R-:W-:Y:S01]  /*01d0*/  ULDC.64 UR40, c[0x0][0x208] ;  /* 0x0000820000287ab9 */ /* 0x000fe20000000a00 */
[----:B------:R-:W-:Y:S01]  /*01e0*/  ISETP.NE.U32.AND P2, PT, RZ, UR4, PT ;  /* 0x00000004ff007c0c */ /* 0x000fe2000bf45070 */
[----:B------:R-:W-:Y:S01]  /*01f0*/  IMAD.MOV.U32 R4, RZ, RZ, R8 ;  /* 0x000000ffff047224 */ /* 0x000fe200078e0008 */
[----:B------:R-:W-:Y:S01]  /*0200*/  LOP3.LUT R2, R2, 0xfffffffc, RZ, 0xc0, !PT ;  /* 0xfffffffc02027812 */ /* 0x000fe200078ec0ff */
[----:B------:R-:W-:Y:S01]  /*0210*/  IMAD.MOV.U32 R5, RZ, RZ, R9 ;  /* 0x000000ffff057224 */ /* 0x000fe200078e0009 */
[----:B------:R-:W-:-:S03]  /*0220*/  ISETP.NE.AND.EX P3, PT, RZ, UR5, PT, P2 ;  /* 0x00000005ff007c0c */ /* 0x000fc6000bf65320 */
[--C-:B------:R-:W-:Y:S01]  /*0230*/  IMAD.IADD R3, R3, 0x1, -R2.reuse ;  /* 0x0000000103037824 */ /* 0x100fe200078e0a02 */
[----:B------:R-:W-:-:S09]  /*0240*/  PRMT R2, RZ, 0x7610, R2 ;  /* 0x00007610ff027816 */ /* 0x000fd20000000002 */
[----:B------:R-:W-:Y:S05]  /*0250*/  @P3 BRA `(.L_x_2) ;  /* 0x0000000000303947 */ /* 0x000fea0003800000 */
[----:B------:R-:W-:Y:S02]  /*0260*/  ULDC.64 UR6, c[0x0][0x588] ;  /* 0x0001620000067ab9 */ /* 0x000fe40000000a00 */
[----:B------:R-:W-:-:S04]  /*0270*/  ISETP.NE.U32.AND P0, PT, RZ, UR6, PT ;  /* 0x00000006ff007c0c */ /* 0x000fc8000bf05070 */
[----:B------:R-:W-:-:S13]  /*0280*/  ISETP.NE.AND.EX P0, PT, RZ, UR7, PT, P0 ;  /* 0x00000007ff007c0c */ /* 0x000fda000bf05300 */
[----:B------:R-:W-:Y:S05]  /*0290*/  @!P0 BRA `(.L_x_3) ;  /* 0x0000000000108947 */ /* 0x000fea0003800000 */
[----:B------:R-:W2:Y:S02]  /*02a0*/  LDG.E R2, desc[UR40][R4.64] ;  /* 0x0000002804027981 */ /* 0x000ea4000c1e1900 */
[----:B--2---:R-:W-:Y:S01]  /*02b0*/  FSETP.NEU.AND P1, PT, R2, RZ, PT ;  /* 0x000000ff0200720b */ /* 0x004fe20003f2d000 */
[----:B------:R-:W-:Y:S01]  /*02c0*/  IMAD.MOV.U32 R2, RZ, RZ, 0x1 ;  /* 0x00000001ff027424 */ /* 0x000fe200078e00ff */
[----:B------:R-:W-:Y:S11]  /*02d0*/  BRA `(.L_x_2) ;  /* 0x0000000000107947 */ /* 0x000ff60003800000 */
.L_x_3:
[----:B------:R-:W-:Y:S01]  /*02e0*/  ULDC UR6, c[0x0][0x580] ;  /* 0x0001600000067ab9 */ /* 0x000fe20000000800 */
[----:B------:R-:W-:Y:S01]  /*02f0*/  IMAD.MOV.U32 R2, RZ, RZ, 0x1 ;  /* 0x00000001ff027424 */ /* 0x000fe200078e00ff */
[----:B------:R-:W-:Y:S02]  /*0300*/  FSETP.NEU.AND P1, PT, RZ, UR6, PT ;  /* 0x00000006ff007c0b */ /* 0x000fe4000bf2d000 */
[----:B------:R-:W-:-:S11]  /*0310*/  CS2R R4, SRZ ;  /* 0x0000000000047805 */ /* 0x000fd6000001ff00 */
.L_x_2:
[----:B------:R-:W-:Y:S02]  /*0320*/  ISETP.NE.U32.AND P4, PT, R4, RZ, PT ;  /* 0x000000ff0400720c */ /* 0x000fe40003f85070 */
[----:B------:R-:W-:Y:S02]  /*0330*/  ISETP.NE.AND.EX P5, PT, RZ, UR5, PT, P2 ;  /* 0x00000005ff007c0c */ /* 0x000fe4000bfa5320 */
[----:B------:R-:W-:Y:S02]  /*0340*/  ISETP.NE.AND.EX P2, PT, R5, RZ, PT, P4 ;  /* 0x000000ff0500720c */ /* 0x000fe40003f45340 */
[----:B------:R-:W-:-:S11]  /*0350*/  PLOP3.LUT P0, PT, PT, PT, PT, 0x8, 0x0 ;  /* 0x000000000000781c */ /* 0x000fd60003f0e170 */
[----:B------:R-:W-:Y:S05]  /*0360*/  @P2 BRA P5, `(.L_x_4) ;  /* 0x0000000000342947 */ /* 0x000fea0002800000 */
[----:B------:R-:W-:-:S04]  /*0370*/  ISETP.NE.U32.AND P0, PT, RZ, UR4, PT ;  /* 0x00000004ff007c0c */ /* 0x000fc8000bf05070 */
[----:B------:R-:W-:-:S13]  /*0380*/  ISETP.NE.AND.EX P0, PT, RZ, UR5, PT, P0 ;  /* 0x00000005ff007c0c */ /* 0x000fda000bf05300 */
[----:B------:R-:W-:Y:S05]  /*0390*/  @!P0 BRA `(.L_x_5) ;  /* 0x0000000000248947 */ /* 0x000fea0003800000 */
[----:B------:R-:W-:Y:S02]  /*03a0*/  PRMT R2, R2, 0x9910, RZ ;  /* 0x0000991002027816 */ /* 0x000fe400000000ff */
[----:B------:R-:W-:Y:S02]  /*03b0*/  ISETP.NE.U32.AND P0, PT, R4, RZ, PT ;  /* 0x000000ff0400720c */ /* 0x000fe40003f05070 */
[----:B------:R-:W-:Y:S02]  /*03c0*/  ISETP.NE.AND P2, PT, R2, RZ, PT ;  /* 0x000000ff0200720c */ /* 0x000fe40003f45270 */
[----:B------:R-:W-:Y:S02]  /*03d0*/  ISETP.NE.AND.EX P0, PT, R5, RZ, PT, P0 ;  /* 0x000000ff0500720c */ /* 0x000fe40003f05300 */
[----:B------:R-:W-:-:S09]  /*03e0*/  SEL R2, RZ, 0xffffffff, P1 ;  /* 0xffffffffff027807 */ /* 0x000fd20000800000 */
[----:B------:R-:W-:-:S04]  /*03f0*/  @!P2 SEL R2, RZ, 0xffffffff, P0 ;  /* 0xffffffffff02a807 */ /* 0x000fc80000000000 */
[----:B------:R-:W-:-:S04]  /*0400*/  LOP3.LUT R2, R2, 0x1, RZ, 0xc0, !PT ;  /* 0x0000000102027812 */ /* 0x000fc800078ec0ff */
[----:B------:R-:W-:Y:S01]  /*0410*/  ISETP.EQ.U32.AND P0, PT, R2, 0x1, PT ;  /* 0x000000010200780c */ /* 0x000fe20003f02070 */
[----:B------:R-:W-:-:S12]  /*0420*/  BRA `(.L_x_4) ;  /* 0x0000000000047947 */ /* 0x000fd80003800000 */
.L_x_5:
[----:B------:R-:W-:-:S13]  /*0430*/  PLOP3.LUT P0, PT, P1, PT, PT, 0x8, 0x0 ;  /* 0x000000000000781c */ /* 0x000fda0000f0e170 */
.L_x_4:
[----:B------:R-:W1:Y:S02]  /*0440*/  SHFL.IDX PT, R2, R0, RZ, 0x1f ;  /* 0x00001fff00027589 */ /* 0x000e6400000e0000 */
[----:B-1----:R-:W-:-:S13]  /*0450*/  ISETP.NE.AND P1, PT, R2, RZ, PT ;  /* 0x000000ff0200720c */ /* 0x002fda0003f25270 */
[----:B------:R-:W-:Y:S05]  /*0460*/  @P1 BRA `(.L_x_6) ;  /* 0x0000000000a41947 */ /* 0x000fea0003800000 */
[----:B------:R-:W-:Y:S01]  /*0470*/  ELECT P1, URZ, PT ;  /* 0x00000000003f782f */ /* 0x000fe20003820000 */
[----:B------:R-:W-:-:S12]  /*0480*/  BSSY B0, `(.L_x_6) ;  /* 0x0000027000007945 */ /* 0x000fd80003800000 */
[----:B------:R-:W-:Y:S05]  /*0490*/  @!P1 BRA `(.L_x_7) ;  /* 0x0000000000949947 */ /* 0x000fea0003800000 */
[----:B------:R-:W1:Y:S01]  /*04a0*/  S2UR UR8, SR_CgaCtaId ;  /* 0x00000000000879c3 */ /* 0x000e620000008800 */
[----:B------:R-:W-:Y:S01]  /*04b0*/  UMOV UR4, 0x400 ;  /* 0x0000040000047882 */ /* 0x000fe20000000000 */
[----:B------:R-:W-:Y:S01]  /*04c0*/  UMOV UR5, 0x1 ;  /* 0x0000000100057882 */ /* 0x000fe20000000000 */
[----:B------:R-:W-:Y:S02]  /*04d0*/  UMOV UR6, 0x100 ;  /* 0x0000010000067882 */ /* 0x000fe40000000000 */
[----:B------:R-:W-:-:S04]  /*04e0*/  UIADD3 UR6, -UR6, 0x100000, URZ ;  /* 0x0010000006067890 */ /* 0x000fc8000fffe13f */
[----:B------:R-:W-:Y:S02]  /*04f0*/  USHF.L.U32 UR7, UR6, 0xb, URZ ;  /* 0x0000000b06077899 */ /* 0x000fe4000800063f */
[----:B------:R-:W-:Y:S02]  /*0500*/  USHF.L.U32 UR6, UR6, 0x1, URZ ;  /* 0x0000000106067899 */ /* 0x000fe4000800063f */
[----:B-1----:R-:W-:Y:S02]  /*0510*/  ULEA UR8, UR8, UR4, 0x18 ;  /* 0x0000000408087291 */ /* 0x002fe4000f8ec03f */
[----:B------:R-:W-:-:S04]  /*0520*/  UIADD3 UR4, -UR5, 0x100000, URZ ;  /* 0x0010000005047890 */ /* 0x000fc8000fffe13f */
[----:B------:R-:W-:Y:S02]  /*0530*/  USHF.L.U32 UR5, UR4, 0xb, URZ ;  /* 0x0000000b04057899 */ /* 0x000fe4000800063f */
[----:B------:R-:W-:Y:S01]  /*0540*/  USHF.L.U32 UR4, UR4, 0x1, URZ ;  /* 0x0000000104047899 */ /* 0x000fe2000800063f */
[----:B------:R-:W1:Y:S11]  /*0550*/  FENCE.VIEW.ASYNC.S ;  /* 0x00000000000073c6 */ /* 0x000e760000000000 */
[----:B-1----:R1:W2:Y:S01]  /*0560*/  SYNCS.EXCH.64 URZ, [UR8], UR4 ;  /* 0x00000004083f75b2 */ /* 0x0022a20008000100 */
[----:B------:R1:W3:Y:S01]  /*0570*/  SYNCS.EXCH.64 URZ, [UR8+0x60], UR6 ;  /* 0x00006006083f75b2 */ /* 0x0002e20008000100 */
[----:B------:R1:W4:Y:S01]  /*0580*/  SYNCS.EXCH.64 URZ, [UR8+0x8], UR4 ;  /* 0x00000804083f75b2 */ /* 0x0003220008000100 */
[----:B------:R1:W1:Y:S01]  /*0590*/  SYNCS.EXCH.64 URZ, [UR8+0x68], UR6 ;  /* 0x00006806083f75b2 */ /* 0x0002620008000100 */
        /* <DEDUP_REMOVED lines=20> */
[----:B--2---:R-:W-:Y:S01]  /*06e0*/  NOP ;  /* 0x0000000000007918 */ /* 0x004fe20000000000 */
.L_x_7:
[----:B-1----:R-:W-:Y:S05]  /*06f0*/  BSYNC B0 ;  /* 0x0000000000007941 */ /* 0x002fea0003800000 */
.L_x_6:
[----:B------:R-:W1:Y:S01]  /*0700*/  SHFL.IDX PT, R4, R0, RZ, 0x1f ;  /* 0x00001fff00047589 */ /* 0x000e6200000e0000 */
[----:B------:R-:W2:Y:S01]  /*0710*/  LDC R2, c[0x0][0x904] ;  /* 0x00024100ff027b82 */ /* 0x000ea20000000800 */
[----:B------:R-:W-:Y:S01]  /*0720*/  NOP ;  /* 0x0000000000007918 */ /* 0x000fe20000000000 */
[----:B-1----:R-:W-:-:S13]  /*0730*/  ISETP.NE.AND P1, PT, R4, RZ, PT ;  /* 0x000000ff0400720c */ /* 0x002fda0003f25270 */
[----:B------:R-:W-:Y:S05]  /*0740*/  @P1 BRA `(.L_x_8) ;  /* 0x0000000000581947 */ /* 0x000fea0003800000 */
[----:B------:R-:W1:Y:S01]  /*0750*/  S2UR UR5, SR_CgaCtaId ;  /* 0x00000000000579c3 */ /* 0x000e620000008800 */
[----:B------:R-:W-:Y:S01]  /*0760*/  UMOV UR4, 0x400 ;  /* 0x0000040000047882 */ /* 0x000fe20000000000 */
[----:B------:R-:W-:Y:S01]  /*0770*/  UMOV UR6, 0x20 ;  /* 0x0000002000067882 */ /* 0x000fe20000000000 */
[----:B------:R-:W-:Y:S01]  /*0780*/  UMOV UR7, 0x100 ;  /* 0x0000010000077882 */ /* 0x000fe20000000000 */
[----:B------:R-:W-:Y:S01]  /*0790*/  ELECT P1, URZ, PT ;  /* 0x00000000003f782f */ /* 0x000fe20003820000 */
[----:B-1----:R-:W-:Y:S02]  /*07a0*/  ULEA UR8, UR5, UR4, 0x18 ;  /* 0x0000000405087291 */ /* 0x002fe4000f8ec03f */
[----:B------:R-:W-:-:S04]  /*07b0*/  UIADD3 UR4, -UR6, 0x100000, URZ ;  /* 0x0010000006047890 */ /* 0x000fc8000fffe13f */
[----:B------:R-:W-:Y:S02]  /*07c0*/  USHF.L.U32 UR5, UR4, 0xb, URZ ;  /* 0x0000000b04057899 */ /* 0x000fe4000800063f */
[----:B------:R-:W-:Y:S02]  /*07d0*/  USHF.L.U32 UR4, UR4, 0x1, URZ ;  /* 0x0000000104047899 */ /* 0x000fe4000800063f */
[----:B------:R-:W-:-:S04]  /*07e0*/  UIADD3 UR6, -UR7, 0x100000, URZ ;  /* 0x0010000007067890 */ /* 0x000fc8000fffe13f */
[----:B------:R-:W-:Y:S02]  /*07f0*/  USHF.L.U32 UR7, UR6, 0xb, URZ ;  /* 0x0000000b06077899 */ /* 0x000fe4000800063f */
[----:B------:R-:W-:Y:S01]  /*0800*/  USHF.L.U32 UR6, UR6, 0x1, URZ ;  /* 0x0000000106067899 */ /* 0x000fe2000800063f */
[----:B------:R-:W1:Y:S03]  /*0810*/  FENCE.VIEW.ASYNC.S ;  /* 0x00000000000073c6 */ /* 0x000e660000000000 */
[----:B-1----:R1:W1:Y:S08]  /*0820*/  SYNCS.EXCH.64 URZ, [UR8+0xc0], UR4 ;  /* 0x0000c004083f75b2 */ /* 0x0022700008000100 */
[----:B------:R1:W1:Y:S01]  /*0830*/  SYNCS.EXCH.64 URZ, [UR8+0xe0], UR6 ;  /* 0x0000e006083f75b2 */ /* 0x0002620008000100 */
[----:B------:R1:W1:Y:S01]  /*0840*/  SYNCS.EXCH.64 URZ, [UR8+0xc8], UR4 ;  /* 0x0000c804083f75b2 */ /* 0x0002620008000100 */
[----:B------:R1:W1:Y:S01]  /*0850*/  SYNCS.EXCH.64 URZ, [UR8+0xe8], UR6 ;  /* 0x0000e806083f75b2 */ /* 0x0002620008000100 */
[----:B------:R1:W1:Y:S01]  /*0860*/  SYNCS.EXCH.64 URZ, [UR8+0xd0], UR4 ;  /* 0x0000d004083f75b2 */ /* 0x0002620008000100 */
[----:B------:R1:W1:Y:S01]  /*0870*/  SYNCS.EXCH.64 URZ, [UR8+0xf0], UR6 ;  /* 0x0000f006083f75b2 */ /* 0x0002620008000100 */
[----:B------:R1:W1:Y:S01]  /*0880*/  SYNCS.EXCH.64 URZ, [UR8+0xd8], UR4 ;  /* 0x0000d804083f75b2 */ /* 0x0002620008000100 */
[----:B------:R1:W1:Y:S01]  /*0890*/  SYNCS.EXCH.64 URZ, [UR8+0xf8], UR6 ;  /* 0x0000f806083f75b2 */ /* 0x0002620008000100 */
[----:B------:R-:W-:Y:S01]  /*08a0*/  NOP ;  /* 0x0000000000007918 */ /* 0x000fe20000000000 */
.L_x_8:
[----:B------:R-:W5:Y:S01]  /*08b0*/  SHFL.IDX PT, R0, R0, RZ, 0x1f ;  /* 0x00001fff00007589 */ /* 0x000f6200000e0000 */
[----:B------:R-:W-:Y:S01]  /*08c0*/  ELECT P1, URZ, PT ;  /* 0x00000000003f782f */ /* 0x000fe20003820000 */
[----:B------:R-:W3:Y:S01]  /*08d0*/  S2UR UR36, SR_CgaCtaId ;  /* 0x00000000002479c3 */ /* 0x000ee20000008800 */
[----:B--2---:R-:W-:Y:S01]  /*08e0*/  ISETP.NE.AND P6, PT, R2, 0x1, PT ;  /* 0x000000010200780c */ /* 0x004fe20003fc5270 */
[----:B------:R-:W2:Y:S01]  /*08f0*/  S2R R7, SR_CTAID.Y ;  /* 0x0000000000077919 */ /* 0x000ea20000002600 */
[----:B-1----:R-:W-:Y:S01]  /*0900*/  UMOV UR4, 0x20 ;  /* 0x0000002000047882 */ /* 0x002fe20000000000 */
[----:B------:R-:W-:Y:S01]  /*0910*/  ISETP.NE.AND P4, PT, R3, RZ, PT ;  /* 0x000000ff0300720c */ /* 0x000fe20003f85270 */
[----:B------:R-:W-:Y:S01]  /*0920*/  NOP ;  /* 0x0000000000007918 */ /* 0x000fe20000000000 */
[----:B------:R-:W1:Y:S01]  /*0930*/  S2R R10, SR_CTAID.X ;  /* 0x00000000000a7919 */ /* 0x000e620000002500 */
[----:B------:R-:W-:Y:S01]  /*0940*/  P2R R4, PR, RZ, 0x40 ;  /* 0x00000040ff047803 */ /* 0x000fe20000000000 */
[----:B------:R-:W-:-:S06]  /*0950*/  IMAD.MOV.U32 R11, RZ, RZ, RZ ;  /* 0x000000ffff0b7224 */ /* 0x000fcc00078e00ff */
[----:B------:R-:W1:Y:S01]  /*0960*/  @P6 LDC R17, c[0x0][0x10] ;  /* 0x00000400ff116b82 */ /* 0x000e620000000800 */
[----:B------:R-:W-:Y:S01]  /*0970*/  @P6 IMAD.MOV.U32 R5, RZ, RZ, RZ ;  /* 0x000000ffff056224 */ /* 0x000fe200078e00ff */
[----:B-----5:R-:W-:-:S06]  /*0980*/  ISETP.NE.OR P2, PT, R0, RZ, !P1 ;  /* 0x000000ff0000720c */ /* 0x020fcc0004f45670 */
[----:B------:R-:W5:Y:S01]  /*0990*/  @!P6 LDC R12, c[0x0][0xc] ;  /* 0x00000300ff0ceb82 */ /* 0x000f620000000800 */
[----:B------:R-:W-:-:S04]  /*09a0*/  ISETP.EQ.OR P1, PT, R3, 0x3, !P4 ;  /* 0x000000030300780c */ /* 0x000fc80006722670 */
[----:B------:R-:W-:-:S04]  /*09b0*/  ISETP.EQ.AND P1, PT, R6, RZ, P1 ;  /* 0x000000ff0600720c */ /* 0x000fc80000f22270 */
[----:B------:R-:W-:Y:S02]  /*09c0*/  SEL R19, RZ, 0x1, !P1 ;  /* 0x00000001ff137807 */ /* 0x000fe40004800000 */
[----:B--2---:R-:W-:Y:S01]  /*09d0*/  @P6 MOV R4, R7 ;  /* 0x0000000700046202 */ /* 0x004fe20000000f00 */
[----:B------:R-:W-:Y:S01]  /*09e0*/  VOTEU.ALL UP0, P2 ;  /* 0x00000000003f7886 */ /* 0x000fe20001000000 */
[----:B------:R-:W-:-:S03]  /*09f0*/  VOTEU.ALL UP1, P2 ;  /* 0x00000000003f7886 */ /* 0x000fc60001020000 */
[----:B-1----:R-:W-:Y:S01]  /*0a00*/  @P6 IMAD.WIDE.U32 R16, R10, R17, R4 ;  /* 0x000000110a106225 */ /* 0x002fe200078e0004 */
[----:B------:R-:W-:Y:S01]  /*0a10*/  @!UP0 UMOV UR6, 0x400 ;  /* 0x0000040000068882 */ /* 0x000fe20000000000 */
[----:B------:R-:W-:-:S04]  /*0a20*/  @!UP0 UIADD3 UR4, -UR4, 0x100000, URZ ;  /* 0x0010000004048890 */ /* 0x000fc8000fffe13f */
[----:B------:R-:W-:Y:S02]  /*0a30*/  @!UP0 USHF.L.U32 UR5, UR4, 0xb, URZ ;  /* 0x0000000b04058899 */ /* 0x000fe4000800063f */
[----:B------:R-:W-:Y:S02]  /*0a40*/  @!UP0 USHF.L.U32 UR4, UR4, 0x1, URZ ;  /* 0x0000000104048899 */ /* 0x000fe4000800063f */
[----:B---3--:R-:W-:Y:S01]  /*0a50*/  @!UP0 ULEA UR8, UR36, UR6, 0x18 ;  /* 0x0000000624088291 */ /* 0x008fe2000f8ec03f */
[----:B------:R-:W-:Y:S01]  /*0a60*/  @P6 IMAD.MOV.U32 R5, RZ, RZ, RZ ;  /* 0x000000ffff056224 */ /* 0x000fe200078e00ff */
[----:B------:R-:W-:Y:S01]  /*0a70*/  VOTEU.ALL UP0, P2 ;  /* 0x00000000003f7886 */ /* 0x000fe20001000000 */
[C---:B------:R-:W-:Y:S01]  /*0a80*/  ISETP.NE.AND P2, PT, R6.reuse, RZ, PT ;  /* 0x000000ff0600720c */ /* 0x040fe20003f45270 */
[----:B------:R-:W-:Y:S01]  /*0a90*/  ULDC UR6, c[0x0][0xc] ;  /* 0x0000030000067ab9 */ /* 0x000fe20000000800 */
[----:B------:R-:W-:Y:S01]  /*0aa0*/  ULDC UR7, c[0x0][0x10] ;  /* 0x0000040000077ab9 */ /* 0x000fe20000000800 */
[----:B------:R-:W-:Y:S01]  /*0ab0*/  IADD3 R6, R6, -0x1, RZ ;  /* 0xffffffff06067810 */ /* 0x000fe20007ffe0ff */
[----:B------:R-:W-:Y:S01]  /*0ac0*/  @P6 IMAD.IADD R17, R17, 0x1, R5 ;  /* 0x0000000111116824 */ /* 0x000fe200078e0205 */
[----:B------:R-:W-:Y:S01]  /*0ad0*/  ISETP.EQ.AND P5, PT, R3, 0x2, !P2 ;  /* 0x000000020300780c */ /* 0x000fe200057a2270 */
[----:B-----5:R-:W-:Y:S01]  /*0ae0*/  @!P6 IMAD.WIDE.U32 R4, R12, R7, R10 ;  /* 0x000000070c04e225 */ /* 0x020fe200078e000a */
[----:B------:R-:W-:Y:S01]  /*0af0*/  ISETP.GE.U32.AND P1, PT, R6, 0x2, PT ;  /* 0x000000020600780c */ /* 0x000fe20003f26070 */
[----:B------:R-:W1:Y:S02]  /*0b00*/  FENCE.VIEW.ASYNC.S ;  /* 0x00000000000073c6 */ /* 0x000e640000000000 */
[----:B-1----:R-:W4:Y:S01]  /*0b10*/  @!UP0 SYNCS.EXCH.64 URZ, [UR8+0x100], UR4 ;  /* 0x00010004083f85b2 */ /* 0x002f220008000100 */
[----:B------:R-:W-:Y:S01]  /*0b20*/  SEL R0, RZ, 0x1, !P5 ;  /* 0x00000001ff007807 */ /* 0x000fe20006800000 */
[----:B------:R-:W-:Y:S01]  /*0b30*/  @!P6 IMAD.MOV.U32 R16, RZ, RZ, R4 ;  /* 0x000000ffff10e224 */ /* 0x000fe200078e0004 */
[----:B------:R-:W-:Y:S01]  /*0b40*/  SEL R19, R19, 0x2, P1 ;  /* 0x0000000213137807 */ /* 0x000fe20000800000 */
[----:B------:R-:W-:Y:S01]  /*0b50*/  @!P6 IMAD.MOV.U32 R17, RZ, RZ, R5 ;  /* 0x000000ffff11e224 */ /* 0x000fe200078e0005 */
[----:B------:R-:W-:Y:S01]  /*0b60*/  SEL R0, R0, 0x2, P1 ;  /* 0x0000000200007807 */ /* 0x000fe20000800000 */
[----:B------:R1:W4:Y:S01]  /*0b70*/  @!UP1 SYNCS.EXCH.64 URZ, [UR8+0x108], UR4 ;  /* 0x00010804083f95b2 */ /* 0x0003220008000100 */
[----:B------:R-:W-:Y:S01]  /*0b80*/  NOP ;  /* 0x0000000000007918 */ /* 0x000fe20000000000 */
[----:B-1----:R-:W-:-:S03]  /*0b90*/  UIMAD.WIDE.U32 UR4, UR6, UR7, URZ ;  /* 0x00000007060472a5 */ /* 0x002fc6000f8e003f */
[----:B------:R-:W-:Y:S02]  /*0ba0*/  ULDC UR6, c[0x0][0x14] ;  /* 0x0000050000067ab9 */ /* 0x000fe40000000800 */
[----:B------:R-:W-:Y:S02]  /*0bb0*/  UIMAD.WIDE.U32 UR38, UR4, UR6, URZ ;  /* 0x00000006042672a5 */ /* 0x000fe4000f8e003f */
[----:B------:R-:W-:-:S04]  /*0bc0*/  UIMAD UR37, UR5, UR6, URZ ;  /* 0x00000006052572a4 */ /* 0x000fc8000f8e023f */
[----:B------:R-:W-:Y:S01]  /*0bd0*/  UIADD3 UR37, UR39, UR37, URZ ;  /* 0x0000002527257290 */ /* 0x000fe2000fffe03f */
[----:B----4-:R-:W-:Y:S06]  /*0be0*/  BAR.SYNC.DEFER_BLOCKING 0x0 ;  /* 0x0000000000007b1d */ /* 0x010fec0000010000 */
[----:B------:R-:W-:Y:S05]  /*0bf0*/  @!P2 BRA `(.L_x_9) ;  /* 0x0000005c002ca947 */ /* 0x000fea0003800000 */
[----:B------:R-:W-:-:S13]  /*0c00*/  ISETP.GT.U32.AND P0, PT, R6, 0x1, PT ;  /* 0x000000010600780c */ /* 0x000fda0003f04070 */
[----:B------:R-:W-:Y:S05]  /*0c10*/  @P0 EXIT ;  /* 0x000000000000094d */ /* 0x000fea0003800000 */
[----:B------:R-:W-:Y:S01]  /*0c20*/  ULDC.64 UR4, c[0x0][0x8f8] ;  /* 0x00023e0000047ab9 */ /* 0x000fe20000000a00 */
[----:B------:R-:W-:Y:S01]  /*0c30*/  UMOV UR47, 0xffffffff ;  /* 0xffffffff002f7882 */ /* 0x000fe20000000000 */
[----:B------:R-:W-:Y:S01]  /*0c40*/  ISETP.GE.U32.AND P0, PT, R16, UR4, PT ;  /* 0x0000000410007c0c */ /* 0x000fe2000bf06070 */
[----:B------:R-:W-:Y:S01]  /*0c50*/  IMAD.MOV.U32 R23, RZ, RZ, -0x1 ;  /* 0xffffffffff177424 */ /* 0x000fe200078e00ff */
[----:B------:R-:W-:Y:S01]  /*0c60*/  PRMT R88, RZ, 0x7610, R88 ;  /* 0x00007610ff587816 */ /* 0x000fe20000000058 */
[----:B------:R-:W-:Y:S01]  /*0c70*/  IMAD.MOV.U32 R22, RZ, RZ, -0x1 ;  /* 0xffffffffff167424 */ /* 0x000fe200078e00ff */
[----:B------:R-:W-:Y:S02]  /*0c80*/  ISETP.GE.U32.AND.EX P0, PT, R17, UR5, PT, P0 ;  /* 0x0000000511007c0c */ /* 0x000fe4000bf06100 */
[----:B------:R-:W-:-:S11]  /*0c90*/  PRMT R3, RZ, 0x7610, R3 ;  /* 0x00007610ff037816 */ /* 0x000fd60000000003 */
[----:B------:R-:W-:Y:S05]  /*0ca0*/  @P0 BRA `(.L_x_10) ;  /* 0x00000004005c0947 */ /* 0x000fea0003800000 */
[----:B------:R-:W1:Y:S01]  /*0cb0*/  LDC.64 R20, c[0x0][0x8d0] ;  /* 0x00023400ff147b82 */ /* 0x000e620000000a00 */
[----:B------:R-:W-:Y:S01]  /*0cc0*/  MOV R4, R16 ;  /* 0x0000001000047202 */ /* 0x000fe20000000f00 */
[----:B------:R-:W-:-:S06]  /*0cd0*/  IMAD.MOV.U32 R5, RZ, RZ, R17 ;  /* 0x000000ffff057224 */ /* 0x000fcc00078e0011 */
[----:B------:R-:W2:Y:S08]  /*0ce0*/  LDC R6, c[0x0][0x8d8] ;  /* 0x00023600ff067b82 */ /* 0x000eb00000000800 */
[----:B------:R-:W3:Y:S01]  /*0cf0*/  LDC.64 R22, c[0x0][0x8c8] ;  /* 0x00023200ff167b82 */ /* 0x000ee20000000a00 */
[----:B-1----:R-:W-:-:S04]  /*0d00*/  ISETP.NE.U32.AND P0, PT, R20, RZ, PT ;  /* 0x000000ff1400720c */ /* 0x002fc80003f05070 */
[----:B------:R-:W-:-:S13]  /*0d10*/  ISETP.NE.AND.EX P0, PT, R21, RZ, PT, P0 ;  /* 0x000000ff1500720c */ /* 0x000fda0003f05300 */
[----:B--23--:R-:W-:Y:S05]  /*0d20*/  @!P0 BRA `(.L_x_11) ;  /* 0x0000000000288947 */ /* 0x00cfea0003800000 */
[----:B------:R-:W1:Y:S02]  /*0d30*/  LDC R3, c[0x0][0x8dc] ;  /* 0x00023700ff037b82 */ /* 0x000e640000000800 */
[----:B-1----:R-:W-:-:S05]  /*0d40*/  IADD3 R3, P0, R16, R3, RZ ;  /* 0x0000000310037210 */ /* 0x002fca0007f1e0ff */
[----:B------:R-:W-:-:S04]  /*0d50*/  IMAD.X R15, RZ, RZ, R17, P0 ;  /* 0x000000ffff0f7224 */ /* 0x000fc800000e0611 */
[----:B------:R-:W-:-:S04]  /*0d60*/  IMAD.WIDE.U32 R4, R15, R20, RZ ;  /* 0x000000140f047225 */ /* 0x000fc800078e00ff */
[----:B------:R-:W-:-:S04]  /*0d70*/  IMAD.WIDE.U32 R8, P0, R3, R21, R4 ;  /* 0x0000001503087225 */ /* 0x000fc80007800004 */
[----:B------:R-:W-:-:S04]  /*0d80*/  IMAD.WIDE.U32 R4, R3, R20, RZ ;  /* 0x0000001403047225 */ /* 0x000fc800078e00ff */
[----:B------:R-:W-:Y:S01]  /*0d90*/  IMAD.X R13, RZ, RZ, RZ, P0 ;  /* 0x000000ffff0d7224 */ /* 0x000fe200000e06ff */
[----:B------:R-:W-:Y:S01]  /*0da0*/  IADD3 RZ, P0, R5, R8, RZ ;  /* 0x0000000805ff7210 */ /* 0x000fe20007f1e0ff */
[----:B------:R-:W-:-:S04]  /*0db0*/  IMAD.MOV.U32 R12, RZ, RZ, R9 ;  /* 0x000000ffff0c7224 */ /* 0x000fc800078e0009 */
[----:B------:R-:W-:-:S08]  /*0dc0*/  IMAD.WIDE.U32.X R4, R15, R21, R12, P0 ;  /* 0x000000150f047225 */ /* 0x000fd000000e040c */
.L_x_11:
[-CC-:B------:R-:W-:Y:S01]  /*0dd0*/  SHF.R.U64 R29, R4, R6.reuse, R5.reuse ;  /* 0x00000006041d7219 */ /* 0x180fe20000001205 */
[----:B------:R-:W1:Y:S01]  /*0de0*/  LDC.64 R24, c[0x0][0x8e8] ;  /* 0x00023a00ff187b82 */ /* 0x000e620000000a00 */
[----:B------:R-:W-:Y:S01]  /*0df0*/  SHF.R.U32.HI R4, RZ, R6, R5 ;  /* 0x00000006ff047219 */ /* 0x000fe20000011605 */
[----:B------:R-:W-:Y:S01]  /*0e00*/  ULDC UR4, c[0x0][0x150] ;  /* 0x0000540000047ab9 */ /* 0x000fe20000000800 */
[----:B------:R-:W-:Y:S02]  /*0e10*/  IADD3 R11, P0, RZ, -R29, RZ ;  /* 0x8000001dff0b7210 */ /* 0x000fe40007f1e0ff */
[----:B------:R-:W-:Y:S02]  /*0e20*/  I2FP.F32.U32 R3, R10 ;  /* 0x0000000a00037245 */ /* 0x000fe40000201000 */
[----:B------:R-:W-:Y:S01]  /*0e30*/  IADD3.X R13, RZ, ~R4, RZ, P0, !PT ;  /* 0x80000004ff0d7210 */ /* 0x000fe200007fe4ff */
[----:B------:R-:W2:Y:S01]  /*0e40*/  LDC R8, c[0x0][0x8c0] ;  /* 0x00023000ff087b82 */ /* 0x000ea20000000800 */
[----:B------:R-:W-:-:S04]  /*0e50*/  IMAD.WIDE.U32 R4, R11, R22, R16 ;  /* 0x000000160b047225 */ /* 0x000fc800078e0010 */
[----:B------:R-:W-:Y:S01]  /*0e60*/  FMUL R3, R3, UR4 ;  /* 0x0000000403037c20 */ /* 0x000fe20008400000 */
[----:B------:R-:W-:Y:S01]  /*0e70*/  ULDC UR4, c[0x0][0x154] ;  /* 0x0000550000047ab9 */ /* 0x000fe20000000800 */
[----:B------:R-:W-:Y:S02]  /*0e80*/  IMAD R6, R13, R22, RZ ;  /* 0x000000160d067224 */ /* 0x000fe400078e02ff */
[----:B------:R-:W3:Y:S02]  /*0e90*/  LDC R13, c[0x0][0x8b0] ;  /* 0x00022c00ff0d7b82 */ /* 0x000ee40000000800 */
[----:B------:R-:W-:Y:S01]  /*0ea0*/  IMAD R11, R11, R23, R6 ;  /* 0x000000170b0b7224 */ /* 0x000fe200078e0206 */
[----:B------:R-:W4:Y:S03]  /*0eb0*/  F2I.U32.TRUNC.NTZ R3, R3 ;  /* 0x0000000300037305 */ /* 0x000f26000020f000 */
[----:B------:R-:W-:-:S02]  /*0ec0*/  IMAD.IADD R5, R5, 0x1, R11 ;  /* 0x0000000105057824 */ /* 0x000fc400078e020b */
[----:B------:R-:W5:Y:S01]  /*0ed0*/  LDC R15, c[0x0][0x900] ;  /* 0x00024000ff0f7b82 */ /* 0x000f620000000800 */
[----:B-1----:R-:W-:-:S04]  /*0ee0*/  ISETP.NE.U32.AND P0, PT, R24, RZ, PT ;  /* 0x000000ff1800720c */ /* 0x002fc80003f05070 */
[----:B------:R-:W-:-:S03]  /*0ef0*/  ISETP.NE.AND.EX P0, PT, R25, RZ, PT, P0 ;  /* 0x000000ff1900720c */ /* 0x000fc60003f05300 */
[----:B------:R-:W1:Y:S01]  /*0f00*/  LDC R9, c[0x0][0x144] ;  /* 0x00005100ff097b82 */ /* 0x000e620000000800 */
[-C--:B--2---:R-:W-:Y:S01]  /*0f10*/  SHF.R.U64 R21, R4, R8.reuse, R5 ;  /* 0x0000000804157219 */ /* 0x084fe20000001205 */
[----:B----4-:R-:W-:Y:S01]  /*0f20*/  IMAD.MOV R11, RZ, RZ, -R3 ;  /* 0x000000ffff0b7224 */ /* 0x010fe200078e0a03 */
[----:B------:R-:W-:Y:S02]  /*0f30*/  I2FP.F32.U32 R4, R7 ;  /* 0x0000000700047245 */ /* 0x000fe40000201000 */
[----:B------:R-:W-:Y:S01]  /*0f40*/  SHF.R.U32.HI R6, RZ, R8, R5 ;  /* 0x00000008ff067219 */ /* 0x000fe20000011605 */
[----:B------:R-:W-:Y:S02]  /*0f50*/  IMAD.MOV.U32 R8, RZ, RZ, 0x1 ;  /* 0x00000001ff087424 */ /* 0x000fe400078e00ff */
[----:B------:R-:W2:Y:S01]  /*0f60*/  LDC R14, c[0x0][0x148] ;  /* 0x00005200ff0e7b82 */ /* 0x000ea20000000800 */
[----:B------:R-:W-:Y:S01]  /*0f70*/  FMUL R5, R4, UR4 ;  /* 0x0000000404057c20 */ /* 0x000fe20008400000 */
[----:B------:R-:W-:Y:S01]  /*0f80*/  IMAD.MOV.U32 R4, RZ, RZ, -0x1 ;  /* 0xffffffffff047424 */ /* 0x000fe200078e00ff */
[----:B---3--:R-:W-:-:S02]  /*0f90*/  SHF.R.U64 R27, R21, R13, R6 ;  /* 0x0000000d151b7219 */ /* 0x008fc40000001206 */
[----:B------:R-:W-:Y:S02]  /*0fa0*/  SHF.R.U32.HI R6, RZ, R13, R6 ;  /* 0x0000000dff067219 */ /* 0x000fe40000011606 */
[----:B------:R3:W4:Y:S01]  /*0fb0*/  F2I.U32.TRUNC.NTZ R13, R5 ;  /* 0x00000005000d7305 */ /* 0x000722000020f000 */
[----:B------:R-:W2:Y:S01]  /*0fc0*/  LDC R23, c[0x0][0x8a8] ;  /* 0x00022a00ff177b82 */ /* 0x000ea20000000800 */
[-C--:B-----5:R-:W-:Y:S02]  /*0fd0*/  SHF.L.U32 R4, R4, R15.reuse, RZ ;  /* 0x0000000f04047219 */ /* 0x0a0fe400000006ff */
[-CC-:B------:R-:W-:Y:S02]  /*0fe0*/  SHF.R.U64 R28, R27, R15.reuse, R6.reuse ;  /* 0x0000000f1b1c7219 */ /* 0x180fe40000001206 */
[----:B------:R-:W-:Y:S02]  /*0ff0*/  LOP3.LUT R12, RZ, R4, RZ, 0x33, !PT ;  /* 0x00000004ff0c7212 */ /* 0x000fe400078e33ff */
[----:B------:R-:W-:Y:S01]  /*1000*/  MOV R4, R28 ;  /* 0x0000001c00047202 */ /* 0x000fe20000000f00 */
[----:B------:R-:W2:Y:S01]  /*1010*/  LDC R20, c[0x0][0x8f0] ;  /* 0x00023c00ff147b82 */ /* 0x000ea20000000800 */
[----:B---3--:R-:W-:Y:S01]  /*1020*/  SHF.R.U32.HI R5, RZ, R15, R6 ;  /* 0x0000000fff057219 */ /* 0x008fe20000011606 */
[----:B-1----:R-:W-:Y:S01]  /*1030*/  IMAD R3, R9, R11, R10 ;  /* 0x0000000b09037224 */ /* 0x002fe200078e020a */
[----:B------:R-:W-:-:S05]  /*1040*/  SHF.L.U32 R6, R8, R15, RZ ;  /* 0x0000000f08067219 */ /* 0x000fca00000006ff */
[----:B------:R-:W1:Y:S08]  /*1050*/  LDC R22, c[0x0][0x8e0] ;  /* 0x00023800ff167b82 */ /* 0x000e700000000800 */
[----:B------:R-:W3:Y:S01]  /*1060*/  LDC R26, c[0x0][0x8b8] ;  /* 0x00022e00ff1a7b82 */ /* 0x000ee20000000800 */
[----:B----4-:R-:W-:Y:S05]  /*1070*/  @!P0 BRA `(.L_x_12) ;  /* 0x0000000000288947 */ /* 0x010fea0003800000 */
[----:B------:R-:W4:Y:S02]  /*1080*/  LDC R11, c[0x0][0x8f4] ;  /* 0x00023d00ff0b7b82 */ /* 0x000f240000000800 */
[----:B----4-:R-:W-:-:S05]  /*1090*/  IADD3 R11, P0, R28, R11, RZ ;  /* 0x0000000b1c0b7210 */ /* 0x010fca0007f1e0ff */
        /* <DEDUP_REMOVED lines=8> */
.L_x_12:
[----:B--2---:R-:W-:Y:S01]  /*1120*/  SHF.R.U64 R4, R4, R20, R5 ;  /* 0x0000001404047219 */ /* 0x004fe20000001205 */
[----:B------:R-:W-:Y:S01]  /*1130*/  IMAD.MOV R13, RZ, RZ, -R13 ;  /* 0x000000ffff0d7224 */ /* 0x000fe200078e0a0d */
[----:B------:R-:W-:Y:S02]  /*1140*/  LOP3.LUT R5, R27, R12, RZ, 0xc0, !PT ;  /* 0x0000000c1b057212 */ /* 0x000fe400078ec0ff */
[----:B------:R-:W-:Y:S01]  /*1150*/  IADD3 R8, R23, -0x1, RZ ;  /* 0xffffffff17087810 */ /* 0x000fe20007ffe0ff */
[----:B------:R-:W-:Y:S01]  /*1160*/  IMAD.MOV R9, RZ, RZ, -R4 ;  /* 0x000000ffff097224 */ /* 0x000fe200078e0a04 */
[----:B------:R-:W-:Y:S01]  /*1170*/  R2UR UR47, R29 ;  /* 0x000000001d2f72ca */ /* 0x000fe200000e0000 */
[----:B------:R-:W-:Y:S01]  /*1180*/  IMAD R6, R6, R4, R5 ;  /* 0x0000000406067224 */ /* 0x000fe200078e0205 */
[----:B------:R-:W-:Y:S01]  /*1190*/  LOP3.LUT R8, R21, R8, RZ, 0xc0, !PT ;  /* 0x0000000815087212 */ /* 0x000fe200078ec0ff */
[----:B------:R-:W-:Y:S02]  /*11a0*/  @P6 IMAD R3, R14, R13, R7 ;  /* 0x0000000d0e036224 */ /* 0x000fe400078e0207 */
[----:B-1----:R-:W-:-:S02]  /*11b0*/  IMAD R4, R9, R22, R28 ;  /* 0x0000001609047224 */ /* 0x002fc400078e021c */
[----:B---3--:R-:W-:Y:S02]  /*11c0*/  IMAD R3, R6, R26, R3 ;  /* 0x0000001a06037224 */ /* 0x008fe400078e0203 */
[----:B------:R-:W-:Y:S02]  /*11d0*/  IMAD R4, R4, R23, R8 ;  /* 0x0000001704047224 */ /* 0x000fe400078e0208 */
[----:B------:R-:W-:-:S03]  /*11e0*/  IMAD.MOV.U32 R5, RZ, RZ, 0x1 ;  /* 0x00000001ff057424 */ /* 0x000fc600078e00ff */
[----:B------:R-:W-:Y:S02]  /*11f0*/  SEL R22, R4, R3, !P6 ;  /* 0x0000000304167207 */ /* 0x000fe40007000000 */
[----:B------:R-:W-:Y:S02]  /*1200*/  SEL R23, R3, R4, !P6 ;  /* 0x0000000403177207 */ /* 0x000fe40007000000 */
[----:B------:R-:W-:-:S07]  /*1210*/  PRMT R3, R5, 0x7610, R3 ;  /* 0x0000761005037816 */ /* 0x000fce0000000003 */
.L_x_10:
[----:B------:R-:W-:-:S08]  /*1220*/  NOP ;  /* 0x0000000000007918 */ /* 0x000fd00000000000 */
[----:B------:R-:W1:Y:S02]  /*1230*/  USETMAXREG.TRY_ALLOC.CTAPOOL UP0, 0xe8 ;  /* 0x000000e8000079c8 */ /* 0x000e640008000600 */
[----:B-1----:R-:W-:-:S13]  /*1240*/  PLOP3.LUT P0, PT, PT, PT, UP0, 0x80, 0x0 ;  /* 0x000000000000781c */ /* 0x002fda0003f0f008 */
[----:B------:R-:W-:Y:S05]  /*1250*/  @!P0 BRA `(.L_x_10) ;  /* 0xfffffffc00f08947 */ /* 0x000fea000383ffff */
[----:B------:R-:W-:Y:S02]  /*1260*/  ULDC.64 UR4, c[0x0][0x590] ;  /* 0x0001640000047ab9 */ /* 0x000fe40000000a00 */
[----:B------:R-:W-:-:S04]  /*1270*/  ISETP.NE.U32.AND P0, PT, RZ, UR4, PT ;  /* 0x00000004ff007c0c */ /* 0x000fc8000bf05070 */
[----:B------:R-:W-:-:S13]  /*1280*/  ISETP.NE.AND.EX P0, PT, RZ, UR5, PT, P0 ;  /* 0x00000005ff007c0c */ /* 0x000fda000bf05300 */
[----:B------:R-:W-:Y:S05]  /*1290*/  @P0 BRA `(.L_x_13) ;  /* 0x00000000002c0947 */ /* 0x000fea0003800000 */
[----:B------:R-:W-:Y:S02]  /*12a0*/  ULDC.64 UR4, c[0x0][0x588] ;  /* 0x0001620000047ab9 */ /* 0x000fe40000000a00 */
[----:B------:R-:W-:-:S04]  /*12b0*/  ISETP.NE.U32.AND P0, PT, RZ, UR4, PT ;  /* 0x00000004ff007c0c */ /* 0x000fc8000bf05070 */
[----:B------:R-:W-:-:S13]  /*12c0*/  ISETP.NE.AND.EX P0, PT, RZ, UR5, PT, P0 ;  /* 0x00000005ff007c0c */ /* 0x000fda000bf05300 */
[----:B------:R-:W-:Y:S05]  /*12d0*/  @!P0 BRA `(.L_x_14) ;  /* 0x0000000000108947 */ /* 0x000fea0003800000 */
[----:B------:R-:W1:Y:S02]  /*12e0*/  LDC.64 R4, c[0x0][0x588] ;  /* 0x00016200ff047b82 */ /* 0x000e640000000a00 */
[----:B-1----:R1:W5:Y:S01]  /*12f0*/  LDG.E R89, desc[UR40][R4.64] ;  /* 0x0000002804597981 */ /* 0x002362000c1e1900 */
[----:B------:R-:W-:Y:S01]  /*1300*/  IMAD.MOV.U32 R88, RZ, RZ, 0x1 ;  /* 0x00000001ff587424 */ /* 0x000fe200078e00ff */
[----:B------:R-:W-:Y:S06]  /*1310*/  BRA `(.L_x_13) ;  /* 0x00000000000c7947 */ /* 0x000fec0003800000 */
.L_x_14:
[----:B------:R-:W-:Y:S01]  /*1320*/  ULDC UR4, c[0x0][0x580] ;  /* 0x0001600000047ab9 */ /* 0x000fe20000000800 */
[----:B------:R-:W-:Y:S01]  /*1330*/  IMAD.MOV.U32 R88, RZ, RZ, 0x1 ;  /* 0x00000001ff587424 */ /* 0x000fe200078e00ff */
[----:B------:R-:W-:-:S07]  /*1340*/  MOV R89, UR4 ;  /* 0x0000000400597c02 */ /* 0x000fce0008000f00 */
.L_x_13:
        /* <DEDUP_REMOVED lines=8> */
[----:B-1----:R-:W1:Y:S02]  /*13d0*/  LDC.64 R4, c[0x0][0x5a8] ;  /* 0x00016a00ff047b82 */ /* 0x002e640000000a00 */
[----:B-1----:R2:W5:Y:S01]  /*13e0*/  LDG.E R91, desc[UR40][R4.64] ;  /* 0x00000028045b7981 */ /* 0x002562000c1e1900 */
[----:B------:R-:W-:Y:S05]  /*13f0*/  BRA `(.L_x_15) ;  /* 0x0000000000087947 */ /* 0x000fea0003800000 */
.L_x_16:
[----:B------:R-:W-:Y:S02]  /*1400*/  ULDC UR4, c[0x0][0x5a0] ;  /* 0x0001680000047ab9 */ /* 0x000fe40000000800 */
[----:B------:R-:W-:-:S07]  /*1410*/  IMAD.U32 R91, RZ, RZ, UR4 ;  /* 0x00000004ff5b7e24 */ /* 0x000fce000f8e00ff */
.L_x_15:
[----:B------:R-:W-:-:S13]  /*1420*/  LOP3.LUT P0, RZ, R3, 0xff, RZ, 0xc0, !PT ;  /* 0x000000ff03ff7812 */ /* 0x000fda000780c0ff */
[----:B------:R-:W-:Y:S05]  /*1430*/  @!P0 EXIT ;  /* 0x000000000000894d */ /* 0x000fea0003800000 */
[----:B------:R-:W-:Y:S01]  /*1440*/  ULDC UR4, c[0x0][0x28c] ;  /* 0x0000a30000047ab9 */ /* 0x000fe20000000800 */
[----:B------:R-:W-:Y:S01]  /*1450*/  LOP3.LUT R90, R0, 0x1, RZ, 0xfc, !PT ;  /* 0x00000001005a7812 */ /* 0x000fe200078efcff */
[----:B------:R-:W-:Y:S01]  /*1460*/  UIADD3 UR4, UR4, 0x3f, URZ ;  /* 0x0000003f04047890 */ /* 0x000fe2000fffe03f */
[----:B------:R-:W-:Y:S01]  /*1470*/  LOP3.LUT R162, R19, 0x1, RZ, 0xfc, !PT ;  /* 0x0000000113a27812 */ /* 0x000fe200078efcff */
[----:B-----5:R-:W-:Y:S01]  /*1480*/  IMAD.MOV.U32 R94, RZ, RZ, R89 ;  /* 0x000000ffff5e7224 */ /* 0x020fe200078e0059 */
[C---:B------:R-:W-:Y:S01]  /*1490*/  PRMT R92, R88.reuse, 0x7610, R92 ;  /* 0x00007610585c7816 */ /* 0x040fe2000000005c */
[----:B------:R-:W-:Y:S01]  /*14a0*/  USHF.R.S32.HI UR5, URZ, 0x1f, UR4 ;  /* 0x0000001f3f057899 */ /* 0x000fe20008011404 */
[----:B------:R-:W-:Y:S01]  /*14b0*/  PRMT R93, R88, 0x7610, R93 ;  /* 0x00007610585d7816 */ /* 0x000fe2000000005d */
[----:B------:R-:W-:Y:S01]  /*14c0*/  IMAD.MOV.U32 R145, RZ, RZ, R89 ;  /* 0x000000ffff917224 */ /* 0x000fe200078e0059 */
[----:B------:R-:W-:Y:S01]  /*14d0*/  MOV R96, RZ ;  /* 0x000000ff00607202 */ /* 0x000fe20000000f00 */
[----:B------:R-:W-:Y:S01]  /*14e0*/  ULEA.HI UR5, UR5, UR4, URZ, 0x6 ;  /* 0x0000000405057291 */ /* 0x000fe2000f8f303f */
[----:B------:R-:W-:Y:S01]  /*14f0*/  IMAD.MOV.U32 R95, RZ, RZ, RZ ;  /* 0x000000ffff5f7224 */ /* 0x000fe200078e00ff */
[----:B------:R-:W-:Y:S01]  /*1500*/  ULDC.64 UR42, c[0x0][0x198] ;  /* 0x00006600002a7ab9 */ /* 0x000fe20000000a00 */
[----:B------:R-:W-:Y:S01]  /*1510*/  UMOV UR48, URZ ;  /* 0x0000003f00307c82 */ /* 0x000fe20008000000 */
[----:B------:R-:W-:Y:S01]  /*1520*/  USHF.R.S32.HI UR49, URZ, 0x6, UR5 ;  /* 0x000000063f317899 */ /* 0x000fe20008011405 */
[----:B------:R-:W-:-:S11]  /*1530*/  UMOV UR4, URZ ;  /* 0x0000003f00047c82 */ /* 0x000fd60008000000 */
.L_x_95:
[----:B------:R-:W-:Y:S01]  /*1540*/  LOP3.LUT R0, R18, 0x80, RZ, 0xc0, !PT ;  /* 0x0000008012007812 */ /* 0x000fe200078ec0ff */
[----:B------:R-:W3:Y:S01]  /*1550*/  S2UR UR9, SR_CgaCtaId ;  /* 0x00000000000979c3 */ /* 0x000ee20000008800 */
[----:B------:R-:W-:Y:S01]  /*1560*/  UMOV UR50, 0x400 ;  /* 0x0000040000327882 */ /* 0x000fe20000000000 */
[----:B------:R-:W-:Y:S01]  /*1570*/  UMOV UR6, URZ ;  /* 0x0000003f00067c82 */ /* 0x000fe20008000000 */
[----:B------:R-:W-:Y:S01]  /*1580*/  SHF.R.U32.HI R0, RZ, 0x7, R0 ;  /* 0x00000007ff007819 */ /* 0x000fe20000011600 */
[----:B------:R-:W-:Y:S01]  /*1590*/  UMOV UR5, URZ ;  /* 0x0000003f00057c82 */ /* 0x000fe20008000000 */
[----:B------:R-:W-:Y:S01]  /*15a0*/  UMOV UR13, UR4 ;  /* 0x00000004000d7c82 */ /* 0x000fe20008000000 */
[----:B------:R-:W-:Y:S01]  /*15b0*/  CS2R R98, SRZ ;  /* 0x0000000000627805 */ /* 0x000fe2000001ff00 */
[----:B------:R-:W-:Y:S01]  /*15c0*/  IMAD.MOV.U32 R97, RZ, RZ, RZ ;  /* 0x000000ffff617224 */ /* 0x000fe200078e00ff */
[----:B------:R-:W4:Y:S01]  /*15d0*/  LDC R3, c[0x0][0x28c] ;  /* 0x0000a300ff037b82 */ /* 0x000f220000000800 */
[----:B------:R-:W5:Y:S01]  /*15e0*/  SHFL.IDX PT, R0, R0, RZ, 0x1f ;  /* 0x00001fff00007589 */ /* 0x000f6200000e0000 */
[----:B------:R-:W-:-:S02]  /*15f0*/  CS2R R100, SRZ ;  /* 0x0000000000647805 */ /* 0x000fc4000001ff00 */
[----:B------:R-:W-:Y:S02]  /*1600*/  CS2R R102, SRZ ;  /* 0x0000000000667805 */ /* 0x000fe4000001ff00 */
[----:B------:R-:W-:Y:S02]  /*1610*/  CS2R R104, SRZ ;  /* 0x0000000000687805 */ /* 0x000fe4000001ff00 */
[----:B------:R-:W-:Y:S02]  /*1620*/  CS2R R106, SRZ ;  /* 0x00000000006a7805 */ /* 0x000fe4000001ff00 */
[----:B------:R-:W-:Y:S02]  /*1630*/  CS2R R108, SRZ ;  /* 0x00000000006c7805 */ /* 0x000fe4000001ff00 */
[----:B------:R-:W-:Y:S02]  /*1640*/  CS2R R110, SRZ ;  /* 0x00000000006e7805 */ /* 0x000fe4000001ff00 */
[----:B------:R-:W-:-:S02]  /*1650*/  CS2R R112, SRZ ;  /* 0x0000000000707805 */ /* 0x000fc4000001ff00 */
[----:B------:R-:W-:Y:S02]  /*1660*/  CS2R R114, SRZ ;  /* 0x0000000000727805 */ /* 0x000fe4000001ff00 */
[----:B------:R-:W-:Y:S02]  /*1670*/  CS2R R116, SRZ ;  /* 0x0000000000747805 */ /* 0x000fe4000001ff00 */
[----:B------:R-:W-:Y:S02]  /*1680*/  CS2R R118, SRZ ;  /* 0x0000000000767805 */ /* 0x000fe4000001ff00 */
[----:B------:R-:W-:Y:S02]  /*1690*/  CS2R R120, SRZ ;  /* 0x0000000000787805 */ /* 0x000fe4000001ff00 */
[----:B------:R-:W-:Y:S02]  /*16a0*/  CS2R R122, SRZ ;  /* 0x00000000007a7805 */ /* 0x000fe4000001ff00 */
[----:B------:R-:W-:-:S02]  /*16b0*/  CS2R R124, SRZ ;  /* 0x00000000007c7805 */ /* 0x000fc4000001ff00 */
[----:B------:R-:W-:Y:S01]  /*16c0*/  CS2R R126, SRZ ;  /* 0x00000000007e7805 */ /* 0x000fe2000001ff00 */
[----:B---3--:R-:W-:Y:S01]  /*16d0*/  ULEA UR50, UR9, UR50, 0x18 ;  /* 0x0000003209327291 */ /* 0x008fe2000f8ec03f */
[----:B------:R-:W-:Y:S02]  /*16e0*/  CS2R R128, SRZ ;  /* 0x0000000000807805 */ /* 0x000fe4000001ff00 */
[----:B------:R-:W-:Y:S02]  /*16f0*/  CS2R R130, SRZ ;  /* 0x0000000000827805 */ /* 0x000fe4000001ff00 */
[----:B------:R-:W-:Y:S02]  /*1700*/  CS2R R132, SRZ ;  /* 0x0000000000847805 */ /* 0x000fe4000001ff00 */
[----:B------:R-:W-:Y:S02]  /*1710*/  CS2R R134, SRZ ;  /* 0x0000000000867805 */ /* 0x000fe4000001ff00 */
[----:B------:R-:W-:-:S02]  /*1720*/  CS2R R136, SRZ ;  /* 0x0000000000887805 */ /* 0x000fc4000001ff00 */
[----:B------:R-:W-:Y:S02]  /*1730*/  CS2R R138, SRZ ;  /* 0x00000000008a7805 */ /* 0x000fe4000001ff00 */
[----:B------:R-:W-:Y:S02]  /*1740*/  CS2R R140, SRZ ;  /* 0x00000000008c7805 */ /* 0x000fe4000001ff00 */
[----:B----4-:R-:W-:Y:S02]  /*1750*/  ISETP.GE.AND P0, PT, R3, 0x1, PT ;  /* 0x000000010300780c */ /* 0x010fe40003f06270 */
[----:B------:R-:W-:Y:S02]  /*1760*/  CS2R R142, SRZ ;  /* 0x00000000008e7805 */ /* 0x000fe4000001ff00 */
[----:B-----5:R-:W-:Y:S01]  /*1770*/  R2UR UR7, R0 ;  /* 0x00000000000772ca */ /* 0x020fe200000e0000 */
[----:B------:R-:W-:Y:S01]  /*1780*/  IMAD.MOV.U32 R144, RZ, RZ, RZ ;  /* 0x000000ffff907224 */ /* 0x000fe200078e00ff */
        /* <DEDUP_REMOVED lines=8> */
[----:B-12---:R-:W-:Y:S01]  /*1810*/  IMAD.U32 R5, RZ, RZ, UR48 ;  /* 0x00000030ff057e24 */ /* 0x006fe2000f8e00ff */
[----:B------:R-:W-:Y:S02]  /*1820*/  CS2R R24, SRZ ;  /* 0x0000000000187805 */ /* 0x000fe4000001ff00 */
[----:B------:R-:W-:Y:S01]  /*1830*/  CS2R R26, SRZ ;  /* 0x00000000001a7805 */ /* 0x000fe2000001ff00 */
[----:B------:R-:W-:Y:S01]  /*1840*/  ULEA.HI UR8, UR7, UR7, URZ, 0x1 ;  /* 0x0000000707087291 */ /* 0x000fe2000f8f083f */
[----:B------:R-:W-:Y:S02]  /*1850*/  CS2R R28, SRZ ;  /* 0x00000000001c7805 */ /* 0x000fe4000001ff00 */
[----:B------:R-:W-:Y:S02]  /*1860*/  CS2R R30, SRZ ;  /* 0x00000000001e7805 */ /* 0x000fe4000001ff00 */
[----:B------:R-:W-:Y:S01]  /*1870*/  CS2R R32, SRZ ;  /* 0x0000000000207805 */ /* 0x000fe2000001ff00 */
[----:B------:R-:W-:Y:S01]  /*1880*/  ULOP3.LUT UR8, UR8, 0xffffe, URZ, 0xc0, !UPT ;  /* 0x000ffffe08087892 */ /* 0x000fe2000f8ec03f */
[----:B------:R-:W-:-:S02]  /*1890*/  CS2R R34, SRZ ;  /* 0x0000000000227805 */ /* 0x000fc4000001ff00 */
[----:B------:R-:W-:Y:S02]  /*18a0*/  CS2R R36, SRZ ;  /* 0x0000000000247805 */ /* 0x000fe4000001ff00 */
[----:B------:R-:W-:Y:S01]  /*18b0*/  CS2R R38, SRZ ;  /* 0x0000000000267805 */ /* 0x000fe2000001ff00 */
[----:B------:R-:W-:Y:S01]  /*18c0*/  UIADD3 UR8, UR7, -UR8, URZ ;  /* 0x8000000807087290 */ /* 0x000fe2000fffe03f */
[----:B------:R-:W-:Y:S02]  /*18d0*/  CS2R R40, SRZ ;  /* 0x0000000000287805 */ /* 0x000fe4000001ff00 */
[----:B------:R-:W-:Y:S01]  /*18e0*/  CS2R R42, SRZ ;  /* 0x00000000002a7805 */ /* 0x000fe2000001ff00 */
[----:B------:R-:W-:Y:S01]  /*18f0*/  UMOV UR7, URZ ;  /* 0x0000003f00077c82 */ /* 0x000fe20008000000 */
[----:B------:R-:W-:Y:S01]  /*1900*/  ULEA UR8, UR8, UR50, 0xc ;  /* 0x0000003208087291 */ /* 0x000fe2000f8e603f */
[----:B------:R-:W-:Y:S02]  /*1910*/  CS2R R44, SRZ ;  /* 0x00000000002c7805 */ /* 0x000fe4000001ff00 */
[----:B------:R-:W-:-:S02]  /*1920*/  CS2R R46, SRZ ;  /* 0x00000000002e7805 */ /* 0x000fc4000001ff00 */
[----:B------:R-:W-:Y:S01]  /*1930*/  CS2R R48, SRZ ;  /* 0x0000000000307805 */ /* 0x000fe2000001ff00 */
[----:B------:R-:W-:Y:S01]  /*1940*/  UIADD3 UR8, UR8, 0x6300, URZ ;  /* 0x0000630008087890 */ /* 0x000fe2000fffe03f */
[----:B------:R-:W-:Y:S02]  /*1950*/  CS2R R50, SRZ ;  /* 0x0000000000327805 */ /* 0x000fe4000001ff00 */
[----:B------:R-:W-:Y:S02]  /*1960*/  CS2R R52, SRZ ;  /* 0x0000000000347805 */ /* 0x000fe4000001ff00 */
[----:B------:R-:W-:Y:S01]  /*1970*/  CS2R R54, SRZ ;  /* 0x0000000000367805 */ /* 0x000fe2000001ff00 */
[----:B------:R-:W-:Y:S01]  /*1980*/  USHF.R.U32.HI UR8, URZ, 0x4, UR8 ;  /* 0x000000043f087899 */ /* 0x000fe20008011608 */
[----:B------:R-:W-:Y:S02]  /*1990*/  CS2R R56, SRZ ;  /* 0x0000000000387805 */ /* 0x000fe4000001ff00 */
[----:B------:R-:W-:-:S02]  /*19a0*/  CS2R R58, SRZ ;  /* 0x00000000003a7805 */ /* 0x000fc4000001ff00 */
[----:B------:R-:W-:Y:S01]  /*19b0*/  CS2R R60, SRZ ;  /* 0x00000000003c7805 */ /* 0x000fe2000001ff00 */
[----:B------:R-:W-:Y:S01]  /*19c0*/  ULOP3.LUT UR12, UR8, 0x3fff, URZ, 0xc0, !UPT ;  /* 0x00003fff080c7892 */ /* 0x000fe2000f8ec03f */
        /* <DEDUP_REMOVED lines=12> */
[----:B------:R-:W-:Y:S01]  /*1a90*/  CS2R R86, SRZ ;  /* 0x0000000000567805 */ /* 0x000fe2000001ff00 */
[----:B------:R-:W-:Y:S06]  /*1aa0*/  @!P0 BRA `(.L_x_17) ;  /* 0x0000000800388947 */ /* 0x000fec0003800000 */
[----:B------:R-:W-:-:S13]  /*1ab0*/  ISETP.NE.AND P1, PT, R162, 0x3, PT ;  /* 0x00000003a200780c */ /* 0x000fda0003f25270 */
[----:B------:R-:W-:Y:S05]  /*1ac0*/  @!P1 BRA `(.L_x_18) ;  /* 0x0000000000049947 */ /* 0x000fea0003800000 */
[----:B------:R-:W-:Y:S01]  /*1ad0*/  BPT.TRAP 0x1 ;  /* 0x000000040000795c */ /* 0x000fe20000300000 */
.L_x_18:
[----:B------:R-:W-:Y:S01]  /*1ae0*/  ULEA UR5, UR4, UR50, 0x3 ;  /* 0x0000003204057291 */ /* 0x000fe2000f8e183f */
[----:B------:R-:W-:-:S05]  /*1af0*/  IMAD.U32 R0, RZ, RZ, UR48 ;  /* 0x00000030ff007e24 */ /* 0x000fca000f8e00ff */
[----:B------:R-:W-:-:S04]  /*1b00*/  SHF.L.U32 R0, R0, 0x1f, RZ ;  /* 0x0000001f00007819 */ /* 0x000fc800000006ff */
[----:B------:R1:W2:Y:S01]  /*1b10*/  SYNCS.PHASECHK.TRANS64.TRYWAIT P0, [UR5], R0 ;  /* 0x00000000ff0075a7 */ /* 0x0002a20008000145 */
[----:B------:R-:W-:Y:S05]  /*1b20*/  @!P1 BRA `(.L_x_19) ;  /* 0x0000000000049947 */ /* 0x000fea0003800000 */
[----:B------:R-:W-:Y:S01]  /*1b30*/  BPT.TRAP 0x1 ;  /* 0x000000040000795c */ /* 0x000fe20000300000 */
.L_x_19:
[----:B--2---:R-:W-:Y:S05]  /*1b40*/  @P0 BRA `(.L_x_20) ;  /* 0x0000000000080947 */ /* 0x004fea0003800000 */
[----:B------:R-:W2:Y:S02]  /*1b50*/  SYNCS.PHASECHK.TRANS64.TRYWAIT P0, [UR5], R0 ;  /* 0x00000000ff0075a7 */ /* 0x000ea40008000145 */
[----:B--2---:R-:W-:Y:S05]  /*1b60*/  @!P0 BRA `(.L_x_21) ;  /* 0x0000007800948947 */ /* 0x004fea0003800000 */
.L_x_20:
[----:B------:R-:W-:Y:S01]  /*1b70*/  UIADD3 UR5, UR50, 0x1e300, URZ ;  /* 0x0001e30032057890 */ /* 0x000fe2000fffe03f */
[----:B------:R-:W-:Y:S01]  /*1b80*/  WARPGROUP.ARRIVE ;  /* 0x00000000000079c5 */ /* 0x000fe20000000000 */
[----:B------:R-:W-:Y:S01]  /*1b90*/  ULOP3.LUT UR8, UR12, 0x10000, URZ, 0xfc, !UPT ;  /* 0x000100000c087892 */ /* 0x000fe2000f8efc3f */
[----:B------:R-:W-:Y:S01]  /*1ba0*/  CS2R R98, SRZ ;  /* 0x0000000000627805 */ /* 0x000fe2000001ff00 */
[----:B------:R-:W-:Y:S01]  /*1bb0*/  USHF.R.U32.HI UR5, URZ, 0x4, UR5 ;  /* 0x000000043f057899 */ /* 0x000fe20008011605 */
[----:B------:R-:W-:Y:S01]  /*1bc0*/  MOV R97, RZ ;  /* 0x000000ff00617202 */ /* 0x000fe20000000f00 */
[----:B------:R-:W-:Y:S01]  /*1bd0*/  ULEA UR8, UR4, UR8, 0x9 ;  /* 0x0000000804087291 */ /* 0x000fe2000f8e483f */
[----:B------:R-:W-:Y:S01]  /*1be0*/  CS2R R100, SRZ ;  /* 0x0000000000647805 */ /* 0x000fe2000001ff00 */
[----:B------:R-:W-:Y:S01]  /*1bf0*/  ULOP3.LUT UR5, UR5, 0x3fff, URZ, 0xc0, !UPT ;  /* 0x00003fff05057892 */ /* 0x000fe2000f8ec03f */
[----:B------:R-:W-:Y:S01]  /*1c00*/  CS2R R102, SRZ ;  /* 0x0000000000667805 */ /* 0x000fe2000001ff00 */
[----:B------:R-:W-:Y:S01]  /*1c10*/  UMOV UR9, 0x80000020 ;  /* 0x8000002000097882 */ /* 0x000fe20000000000 */
[----:B------:R-:W-:Y:S01]  /*1c20*/  UMOV UR11, 0x80000020 ;  /* 0x80000020000b7882 */ /* 0x000fe20000000000 */
[----:B------:R-:W-:Y:S01]  /*1c30*/  ULOP3.LUT UR5, UR5, 0x10000, URZ, 0xfc, !UPT ;  /* 0x0001000005057892 */ /* 0x000fe2000f8efc3f */
[----:B------:R-:W-:Y:S01]  /*1c40*/  CS2R R104, SRZ ;  /* 0x0000000000687805 */ /* 0x000fe2000001ff00 */
[----:B------:R-:W-:Y:S01]  /*1c50*/  ULDC UR6, c[0x0][0x50c] ;  /* 0x0001430000067ab9 */ /* 0x000fe20000000800 */
[----:B------:R-:W-:Y:S01]  /*1c60*/  CS2R R106, SRZ ;  /* 0x00000000006a7805 */ /* 0x000fe2000001ff00 */
[----:B------:R-:W-:Y:S01]  /*1c70*/  ULEA UR10, UR4, UR5, 0x9 ;  /* 0x00000005040a7291 */ /* 0x000fe2000f8e483f */
[----:B------:R-:W-:Y:S01]  /*1c80*/  CS2R R108, SRZ ;  /* 0x00000000006c7805 */ /* 0x000fe2000001ff00 */
[----:B------:R-:W-:Y:S01]  /*1c90*/  UISETP.NE.AND UP0, UPT, UR6, 0x2, UPT ;  /* 0x000000020600788c */ /* 0x000fe2000bf05270 */
[----:B------:R-:W-:Y:S01]  /*1ca0*/  CS2R R110, SRZ ;  /* 0x00000000006e7805 */ /* 0x000fe2000001ff00 */
[----:B------:R-:W-:Y:S01]  /*1cb0*/  UMOV UR5, 0x2 ;  /* 0x0000000200057882 */ /* 0x000fe20000000000 */
[----:B------:R-:W-:Y:S01]  /*1cc0*/  CS2R R112, SRZ ;  /* 0x0000000000707805 */ /* 0x000fe2000001ff00 */
[----:B------:R-:W-:Y:S01]  /*1cd0*/  USEL UR6, URZ, 0x1, UP0 ;  /* 0x000000013f067887 */ /* 0x000fe20008000000 */
[----:B------:R-:W-:-:S02]  /*1ce0*/  CS2R R114, SRZ ;  /* 0x0000000000727805 */ /* 0x000fc4000001ff00 */
[----:B------:R-:W-:Y:S01]  /*1cf0*/  CS2R R116, SRZ ;  /* 0x0000000000747805 */ /* 0x000fe2000001ff00 */
[----:B------:R-:W-:Y:S01]  /*1d00*/  QGMMA.64x128x32.F32.E4M3.E4M3 R24, gdesc[UR8], RZ, !UPT, gsb0 ;  /* 0x01e00000081879f3 */ /* 0x000fe2000c0008ff */
[----:B------:R-:W-:Y:S01]  /*1d10*/  UIADD3 UR8, UR8, 0x2, URZ ;  /* 0x0000000208087890 */ /* 0x000fe2000fffe03f */
[----:B------:R-:W-:Y:S01]  /*1d20*/  CS2R R118, SRZ ;  /* 0x0000000000767805 */ /* 0x000fe2000001ff00 */
[----:B------:R-:W-:Y:S01]  /*1d30*/  UIADD3 UR10, UR10, 0x2, URZ ;  /* 0x000000020a0a7890 */ /* 0x000fe2000fffe03f */
[----:B------:R-:W-:Y:S01]  /*1d40*/  ISETP.NE.AND P0, PT, RZ, UR6, PT ;  /* 0x00000006ff007c0c */ /* 0x000fe2000bf05270 */
[----:B------:R-:W-:Y:S01]  /*1d50*/  UMOV UR9, 0x80000020 ;  /* 0x8000002000097882 */ /* 0x000fe20000000000 */
[----:B------:R-:W-:Y:S01]  /*1d60*/  UMOV UR11, 0x80000020 ;  /* 0x80000020000b7882 */ /* 0x000fe20000000000 */
        /* <DEDUP_REMOVED lines=11> */
[----:B------:R-:W-:Y:S01]  /*1e20*/  CS2R R142, SRZ ;  /* 0x00000000008e7805 */ /* 0x000fe2000001ff00 */
[----:B------:R-:W-:Y:S01]  /*1e30*/  IMAD.MOV.U32 R144, RZ, RZ, RZ ;  /* 0x000000ffff907224 */ /* 0x000fe200078e00ff */
[----:B------:R-:W-:Y:S02]  /*1e40*/  CS2R R146, SRZ ;  /* 0x0000000000927805 */ /* 0x000fe4000001ff00 */
[----:B------:R-:W-:-:S02]  /*1e50*/  CS2R R148, SRZ ;  /* 0x0000000000947805 */ /* 0x000fc4000001ff00 */
[----:B------:R-:W-:Y:S02]  /*1e60*/  CS2R R150, SRZ ;  /* 0x0000000000967805 */ /* 0x000fe4000001ff00 */
[----:B------:R-:W-:Y:S02]  /*1e70*/  CS2R R152, SRZ ;  /* 0x0000000000987805 */ /* 0x000fe4000001ff00 */
[----:B------:R-:W-:Y:S02]  /*1e80*/  CS2R R154, SRZ ;  /* 0x00000000009a7805 */ /* 0x000fe4000001ff00 */
[----:B------:R-:W-:Y:S02]  /*1e90*/  CS2R R156, SRZ ;  /* 0x00000000009c7805 */ /* 0x000fe4000001ff00 */
[----:B------:R-:W-:Y:S02]  /*1ea0*/  CS2R R158, SRZ ;  /* 0x00000000009e7805 */ /* 0x000fe4000001ff00 */
[----:B------:R-:W-:Y:S01]  /*1eb0*/  CS2R R160, SRZ ;  /* 0x0000000000a07805 */ /* 0x000fe2000001ff00 */
[----:B------:R-:W-:-:S02]  /*1ec0*/  WARPGROUP.DEPBAR.LE gsb0, 0x0 ;  /* 0x00008000000079c5 */ /* 0x000fc40000010000 */
[----:B------:R-:W-:-:S06]  /*1ed0*/  WARPGROUP.ARRIVE ;  /* 0x00000000000079c5 */ /* 0x000fcc0000000000 */
[----:B------:R-:W-:Y:S03]  /*1ee0*/  QGMMA.64x128x32.F32.E4M3.E4M3 R24, gdesc[UR8], R24, gsb0 ;  /* 0x01e00000081879f3 */ /* 0x000fe60008000818 */
[----:B------:R-:W-:Y:S02]  /*1ef0*/  WARPGROUP.DEPBAR.LE gsb0, 0x0 ;  /* 0x00008000000079c5 */ /* 0x000fe40000010000 */
[----:B------:R-:W-:Y:S05]  /*1f00*/  @!P0 BRA `(.L_x_22) ;  /* 0x0000000400048947 */ /* 0x000fea0003800000 */
[----:B------:R-:W-:Y:S01]  /*1f10*/  FADD R161, RZ, R24 ;  /* 0x00000018ffa17221 */ /* 0x000fe20000000000 */
[----:B------:R-:W-:-:S01]  /*1f20*/  FADD R160, RZ, R25 ;  /* 0x00000019ffa07221 */ /* 0x000fc20000000000 */
        /* <DEDUP_REMOVED lines=62> */
[----:B------:R-:W-:-:S06]  /*2310*/  UMOV UR5, URZ ;  /* 0x0000003f00057c82 */ /* 0x000fcc0008000000 */
.L_x_22:
[----:B------:R-:W-:-:S04]  /*2320*/  UIADD3 UR13, UR4, 0x1, URZ ;  /* 0x00000001040d7890 */ /* 0x000fc8000fffe03f */
[----:B------:R-:W-:-:S04]  /*2330*/  UISETP.NE.AND UP0, UPT, UR13, 0xc, UPT ;  /* 0x0000000c0d00788c */ /* 0x000fc8000bf05270 */
[----:B------:R-:W-:Y:S02]  /*2340*/  USEL UR7, URZ, 0x1, UP0 ;  /* 0x000000013f077887 */ /* 0x000fe40008000000 */
[----:B------:R-:W-:Y:S02]  /*2350*/  USEL UR13, UR13, URZ, UP0 ;  /* 0x0000003f0d0d7287 */ /* 0x000fe40008000000 */
[----:B------:R-:W-:-:S06]  /*2360*/  ULOP3.LUT UR7, UR48, UR7, URZ, 0x3c, !UPT ;  /* 0x0000000730077292 */ /* 0x000fcc000f8e3c3f */
[----:B------:R-:W-:Y:S01]  /*2370*/  IMAD.U32 R5, RZ, RZ, UR7 ;  /* 0x00000007ff057e24 */ /* 0x000fe2000f8e00ff */
[----:B------:R-:W-:-:S06]  /*2380*/  UMOV UR7, 0x1 ;  /* 0x0000000100077882 */ /* 0x000fcc0000000000 */
.L_x_17:
[----:B------:R-:W-:-:S04]  /*2390*/  UISETP.LT.AND UP0, UPT, UR49, 0x1, UPT ;  /* 0x000000013100788c */ /* 0x000fc8000bf01270 */
[----:B------:R-:W-:-:S04]  /*23a0*/  USEL UR8, UR49, 0x1, UP0 ;  /* 0x0000000131087887 */ /* 0x000fc80008000000 */
[----:B------:R-:W-:-:S04]  /*23b0*/  UIADD3 UR8, UR49, -UR8, URZ ;  /* 0x8000000831087290 */ /* 0x000fc8000fffe03f */
[----:B------:R-:W-:-:S06]  /*23c0*/  UISETP.GE.AND UP0, UPT, UR8, 0x1, UPT ;  /* 0x000000010800788c */ /* 0x000fcc000bf06270 */
[----:B------:R-:W-:-:S13]  /*23d0*/  PLOP3.LUT P0, PT, PT, PT, UP0, 0x80, 0x0 ;  /* 0x000000000000781c */ /* 0x000fda0003f0f008 */
[----:B------:R-:W-:Y:S05]  /*23e0*/  @!P0 BRA `(.L_x_23) ;  /* 0x0000000400fc8947 */ /* 0x000fea0003800000 */
[----:B-12---:R-:W-:Y:S01]  /*23f0*/  IMAD.U32 R0, RZ, RZ, UR8 ;  /* 0x00000008ff007e24 */ /* 0x006fe2000f8e00ff */
[----:B------:R-:W-:Y:S01]  /*2400*/  UMOV UR14, UR4 ;  /* 0x00000004000e7c82 */ /* 0x000fe20008000000 */
[----:B------:R-:W-:-:S05]  /*2410*/  ULDC UR15, c[0x0][0x50c] ;  /* 0x00014300000f7ab9 */ /* 0x000fca0000000800 */
.L_x_31:
[----:B------:R-:W-:-:S13]  /*2420*/  ISETP.NE.AND P1, PT, R162, 0x3, PT ;  /* 0x00000003a200780c */ /* 0x000fda0003f25270 */
[----:B-12---:R-:W-:Y:S05]  /*2430*/  @!P1 BRA `(.L_x_24) ;  /* 0x0000000000049947 */ /* 0x006fea0003800000 */
[----:B------:R-:W-:Y:S01]  /*2440*/  BPT.TRAP 0x1 ;  /* 0x000000040000795c */ /* 0x000fe20000300000 */
.L_x_24:
[----:B------:R-:W-:Y:S01]  /*2450*/  ULEA UR8, UR13, UR50, 0x3 ;  /* 0x000000320d087291 */ /* 0x000fe2000f8e183f */
[----:B------:R-:W-:-:S08]  /*2460*/  SHF.L.U32 R3, R5, 0x1f, RZ ;  /* 0x0000001f05037819 */ /* 0x000fd000000006ff */
[----:B------:R1:W2:Y:S01]  /*2470*/  SYNCS.PHASECHK.TRANS64.TRYWAIT P0, [UR8], R3 ;  /* 0x00000003ff0075a7 */ /* 0x0002a20008000148 */
[----:B------:R-:W-:Y:S05]  /*2480*/  @!P1 BRA `(.L_x_25) ;  /* 0x0000000000049947 */ /* 0x000fea0003800000 */
[----:B------:R-:W-:Y:S01]  /*2490*/  BPT.TRAP 0x1 ;  /* 0x000000040000795c */ /* 0x000fe20000300000 */
.L_x_25:
[----:B--2---:R-:W-:Y:S05]  /*24a0*/  @P0 BRA `(.L_x_26) ;  /* 0x0000000000080947 */ /* 0x004fea0003800000 */
[----:B------:R-:W2:Y:S02]  /*24b0*/  SYNCS.PHASECHK.TRANS64.TRYWAIT P0, [UR8], R3 ;  /* 0x00000003ff0075a7 */ /* 0x000ea40008000148 */
[----:B--2---:R-:W-:Y:S05]  /*24c0*/  @!P0 BRA `(.L_x_27) ;  /* 0x0000007000548947 */ /* 0x004fea0003800000 */
.L_x_26:
[----:B------:R-:W-:Y:S01]  /*24d0*/  UIADD3 UR8, UR50, 0x1e300, URZ ;  /* 0x0001e30032087890 */ /* 0x000fe2000fffe03f */
[----:B------:R-:W-:Y:S01]  /*24e0*/  WARPGROUP.ARRIVE ;  /* 0x00000000000079c5 */ /* 0x000fe20000000000 */
[----:B------:R-:W-:Y:S02]  /*24f0*/  UISETP.NE.AND UP0, UPT, UR6, URZ, UPT ;  /* 0x0000003f0600728c */ /* 0x000fe4000bf05270 */
[----:B------:R-:W-:Y:S02]  /*2500*/  USHF.R.U32.HI UR8, URZ, 0x4, UR8 ;  /* 0x000000043f087899 */ /* 0x000fe40008011608 */
[----:B------:R-:W-:Y:S02]  /*2510*/  USEL UR7, UR7, URZ, !UP0 ;  /* 0x0000003f07077287 */ /* 0x000fe4000c000000 */
[----:B------:R-:W-:Y:S02]  /*2520*/  ULOP3.LUT UR6, UR8, 0x3fff, URZ, 0xc0, !UPT ;  /* 0x00003fff08067892 */ /* 0x000fe4000f8ec03f */
[----:B------:R-:W-:-:S02]  /*2530*/  ULOP3.LUT UR8, UR12, 0x10000, URZ, 0xfc, !UPT ;  /* 0x000100000c087892 */ /* 0x000fc4000f8efc3f */
[----:B------:R-:W-:Y:S02]  /*2540*/  ULOP3.LUT UR6, UR6, 0x10000, URZ, 0xfc, !UPT ;  /* 0x0001000006067892 */ /* 0x000fe4000f8efc3f */
[----:B------:R-:W-:Y:S02]  /*2550*/  UISETP.NE.U32.AND UP0, UPT, UR7, URZ, UPT ;  /* 0x0000003f0700728c */ /* 0x000fe4000bf05070 */
[----:B------:R-:W-:Y:S02]  /*2560*/  ULEA UR8, UR13, UR8, 0x9 ;  /* 0x000000080d087291 */ /* 0x000fe4000f8e483f */
[----:B------:R-:W-:Y:S01]  /*2570*/  ULEA UR10, UR13, UR6, 0x9 ;  /* 0x000000060d0a7291 */ /* 0x000fe2000f8e483f */
[----:B------:R-:W-:Y:S01]  /*2580*/  UMOV UR9, 0x80000020 ;  /* 0x8000002000097882 */ /* 0x000fe20000000000 */
[----:B------:R-:W-:Y:S01]  /*2590*/  UMOV UR11, 0x80000020 ;  /* 0x80000020000b7882 */ /* 0x000fe20000000000 */
[----:B------:R-:W-:-:S06]  /*25a0*/  UIADD3 UR5, UR5, 0x2, URZ ;  /* 0x0000000205057890 */ /* 0x000fcc000fffe03f */
[----:B------:R-:W-:Y:S01]  /*25b0*/  QGMMA.64x128x32.F32.E4M3.E4M3 R24, gdesc[UR8], R24, UP0, gsb0 ;  /* 0x01e00000081879f3 */ /* 0x000fe2000b800818 */
[----:B------:R-:W-:Y:S02]  /*25c0*/  UIADD3 UR8, UR8, 0x2, URZ ;  /* 0x0000000208087890 */ /* 0x000fe4000fffe03f */
[----:B------:R-:W-:Y:S01]  /*25d0*/  UIADD3 UR10, UR10, 0x2, URZ ;  /* 0x000000020a0a7890 */ /* 0x000fe2000fffe03f */
[----:B------:R-:W-:Y:S01]  /*25e0*/  UMOV UR9, 0x80000020 ;  /* 0x8000002000097882 */ /* 0x000fe20000000000 */
[----:B------:R-:W-:Y:S01]  /*25f0*/  UMOV UR11, 0x80000020 ;  /* 0x80000020000b7882 */ /* 0x000fe20000000000 */
[----:B------:R-:W-:-:S04]  /*2600*/  UISETP.NE.AND UP0, UPT, UR5, UR15, UPT ;  /* 0x0000000f0500728c */ /* 0x000fc8000bf05270 */
[----:B------:R-:W-:-:S06]  /*2610*/  USEL UR6, URZ, 0x1, UP0 ;  /* 0x000000013f067887 */ /* 0x000fcc0008000000 */
[----:B------:R-:W-:Y:S01]  /*2620*/  ISETP.NE.AND P0, PT, RZ, UR6, PT ;  /* 0x00000006ff007c0c */ /* 0x000fe2000bf05270 */
[----:B------:R-:W-:Y:S02]  /*2630*/  WARPGROUP.DEPBAR.LE gsb0, 0x0 ;  /* 0x00008000000079c5 */ /* 0x000fe40000010000 */
[----:B------:R-:W-:-:S06]  /*2640*/  WARPGROUP.ARRIVE ;  /* 0x00000000000079c5 */ /* 0x000fcc0000000000 */
[----:B------:R-:W-:Y:S03]  /*2650*/  QGMMA.64x128x32.F32.E4M3.E4M3 R24, gdesc[UR8], R24, gsb0 ;  /* 0x01e00000081879f3 */ /* 0x000fe60008000818 */
[----:B------:R-:W-:Y:S02]  /*2660*/  WARPGROUP.DEPBAR.LE gsb0, 0x0 ;  /* 0x00008000000079c5 */ /* 0x000fe40000010000 */
[----:B------:R-:W-:Y:S05]  /*2670*/  @!P0 BRA `(.L_x_28) ;  /* 0x0000000400048947 */ /* 0x000fea0003800000 */
[----:B------:R-:W-:Y:S01]  /*2680*/  FADD R161, R24, R161 ;  /* 0x000000a118a17221 */ /* 0x000fe20000000000 */
[----:B------:R-:W-:-:S01]  /*2690*/  FADD R160, R25, R160 ;  /* 0x000000a019a07221 */ /* 0x000fc20000000000 */
        /* <DEDUP_REMOVED lines=62> */
[----:B------:R-:W-:-:S06]  /*2a80*/  UMOV UR5, URZ ;  /* 0x0000003f00057c82 */ /* 0x000fcc0008000000 */
.L_x_28:
[----:B------:R-:W-:Y:S05]  /*2a90*/  @!P1 BRA `(.L_x_29) ;  /* 0x0000000000049947 */ /* 0x000fea0003800000 */
[----:B------:R-:W-:Y:S01]  /*2aa0*/  BPT.TRAP 0x1 ;  /* 0x000000040000795c */ /* 0x000fe20000300000 */
.L_x_29:
[----:B------:R-:W-:Y:S01]  /*2ab0*/  ULEA UR7, UR14, UR50, 0x3 ;  /* 0x000000320e077291 */ /* 0x000fe2000f8e183f */
[----:B------:R-:W-:-:S03]  /*2ac0*/  ISETP.GT.U32.AND P0, PT, R19, 0x1, PT ;  /* 0x000000011300780c */ /* 0x000fc60003f04070 */
[----:B------:R-:W-:-:S04]  /*2ad0*/  UIADD3 UR7, UR7, 0x60, URZ ;  /* 0x0000006007077890 */ /* 0x000fc8000fffe03f */
[----:B------:R-:W-:-:S09]  /*2ae0*/  UPRMT UR7, URZ, 0x654, UR7 ;  /* 0x000006543f077896 */ /* 0x000fd20008000007 */
[----:B------:R-:W-:Y:S01]  /*2af0*/  SYNCS.ARRIVE.TRANS64.RED.A1T0 RZ, [UR7], RZ ;  /* 0x000000ffffff79a7 */ /* 0x000fe20008100407 */
[----:B------:R-:W-:Y:S05]  /*2b00*/  @P0 BRA `(.L_x_30) ;  /* 0x0000000000040947 */ /* 0x000fea0003800000 */
[----:B------:R-:W-:Y:S01]  /*2b10*/  BPT.TRAP 0x1 ;  /* 0x000000040000795c */ /* 0x000fe20000300000 */
.L_x_30:
[----:B------:R-:W-:Y:S01]  /*2b20*/  UIADD3 UR13, UR13, 0x1, URZ ;  /* 0x000000010d0d7890 */ /* 0x000fe2000fffe03f */
[C---:B------:R-:W-:Y:S01]  /*2b30*/  ISETP.GT.AND P0, PT, R0.reuse, 0x1, PT ;  /* 0x000000010000780c */ /* 0x040fe20003f04270 */
[----:B------:R-:W-:Y:S01]  /*2b40*/  UIADD3 UR14, UR14, 0x1, URZ ;  /* 0x000000010e0e7890 */ /* 0x000fe2000fffe03f */
[----:B------:R-:W-:Y:S01]  /*2b50*/  VIADD R0, R0, 0xffffffff ;  /* 0xffffffff00007836 */ /* 0x000fe20000000000 */
[----:B------:R-:W-:Y:S02]  /*2b60*/  UISETP.NE.AND UP0, UPT, UR13, 0xc, UPT ;  /* 0x0000000c0d00788c */ /* 0x000fe4000bf05270 */
[----:B------:R-:W-:Y:S02]  /*2b70*/  UISETP.NE.AND UP1, UPT, UR14, 0xc, UPT ;  /* 0x0000000c0e00788c */ /* 0x000fe4000bf25270 */
[----:B------:R-:W-:Y:S02]  /*2b80*/  USEL UR7, URZ, 0x1, UP0 ;  /* 0x000000013f077887 */ /* 0x000fe40008000000 */
[----:B------:R-:W-:-:S02]  /*2b90*/  USEL UR13, UR13, URZ, UP0 ;  /* 0x0000003f0d0d7287 */ /* 0x000fc40008000000 */
[----:B------:R-:W-:Y:S02]  /*2ba0*/  USEL UR14, UR14, URZ, UP1 ;  /* 0x0000003f0e0e7287 */ /* 0x000fe40008800000 */
[----:B------:R-:W-:Y:S01]  /*2bb0*/  LOP3.LUT R5, R5, UR7, RZ, 0x3c, !PT ;  /* 0x0000000705057c12 */ /* 0x000fe2000f8e3cff */
[----:B------:R-:W-:Y:S01]  /*2bc0*/  UMOV UR7, 0x1 ;  /* 0x0000000100077882 */ /* 0x000fe20000000000 */
[----:B------:R-:W-:Y:S08]  /*2bd0*/  @P0 BRA `(.L_x_31) ;  /* 0xfffffff800100947 */ /* 0x000ff0000383ffff */
.L_x_23:
[----:B------:R-:W-:Y:S01]  /*2be0*/  UISETP.NE.AND UP0, UPT, UR5, URZ, UPT ;  /* 0x0000003f0500728c */ /* 0x000fe2000bf05270 */
[----:B-12---:R-:W1:Y:S03]  /*2bf0*/  LDC R0, c[0x0][0x28c] ;  /* 0x0000a300ff007b82 */ /* 0x006e660000000800 */
[----:B------:R-:W-:-:S06]  /*2c00*/  USEL UR5, URZ, 0x1, !UP0 ;  /* 0x000000013f057887 */ /* 0x000fcc000c000000 */
[----:B------:R-:W-:Y:S02]  /*2c10*/  ISETP.NE.AND P0, PT, RZ, UR5, PT ;  /* 0x00000005ff007c0c */ /* 0x000fe4000bf05270 */
[----:B-1----:R-:W-:-:S11]  /*2c20*/  ISETP.GE.AND P1, PT, R0, 0x1, PT ;  /* 0x000000010000780c */ /* 0x002fd60003f26270 */
[----:B------:R-:W-:Y:S05]  /*2c30*/  @!P0 BRA `(.L_x_32) ;  /* 0x0000000400008947 */ /* 0x000fea0003800000 */
[----:B------:R-:W-:Y:S01]  /*2c40*/  FADD R161, R24, R161 ;  /* 0x000000a118a17221 */ /* 0x000fe20000000000 */
        /* <DEDUP_REMOVED lines=62> */
[----:B------:R-:W-:-:S07]  /*3030*/  FADD R98, R98, R87 ;  /* 0x0000005762627221 */ /* 0x000fce0000000000 */
.L_x_32:
[----:B------:R-:W-:Y:S05]  /*3040*/  @!P1 BRA `(.L_x_33) ;  /* 0x0000000000409947 */ /* 0x000fea0003800000 */
[----:B------:R-:W-:-:S13]  /*3050*/  ISETP.NE.AND P0, PT, R162, 0x3, PT ;  /* 0x00000003a200780c */ /* 0x000fda0003f05270 */
[----:B------:R-:W-:Y:S05]  /*3060*/  @!P0 BRA `(.L_x_34) ;  /* 0x0000000000048947 */ /* 0x000fea0003800000 */
[----:B------:R-:W-:Y:S01]  /*3070*/  BPT.TRAP 0x1 ;  /* 0x000000040000795c */ /* 0x000fe20000300000 */
.L_x_34:
[----:B------:R-:W-:Y:S01]  /*3080*/  UISETP.LT.AND UP0, UPT, UR49, 0x1, UPT ;  /* 0x000000013100788c */ /* 0x000fe2000bf01270 */
[----:B------:R-:W-:-:S03]  /*3090*/  ISETP.GT.U32.AND P0, PT, R19, 0x1, PT ;  /* 0x000000011300780c */ /* 0x000fc60003f04070 */
[----:B------:R-:W-:-:S04]  /*30a0*/  USEL UR5, UR49, 0x1, UP0 ;  /* 0x0000000131057887 */ /* 0x000fc80008000000 */
[----:B------:R-:W-:-:S04]  /*30b0*/  UIADD3 UR5, UR4, UR49, -UR5 ;  /* 0x0000003104057290 */ /* 0x000fc8000fffe805 */
[----:B------:R-:W-:-:S04]  /*30c0*/  UIMAD.WIDE.U32 UR6, UR5, -0x55555555, URZ ;  /* 0xaaaaaaab050678a5 */ /* 0x000fc8000f8e003f */
[----:B------:R-:W-:-:S04]  /*30d0*/  USHF.R.U32.HI UR6, URZ, 0x3, UR7 ;  /* 0x000000033f067899 */ /* 0x000fc80008011607 */
[----:B------:R-:W-:-:S04]  /*30e0*/  UIMAD UR5, UR6, -0xc, UR5 ;  /* 0xfffffff4060578a4 */ /* 0x000fc8000f8e0205 */
[----:B------:R-:W-:-:S04]  /*30f0*/  ULEA UR5, UR5, UR50, 0x3 ;  /* 0x0000003205057291 */ /* 0x000fc8000f8e183f */
[----:B------:R-:W-:-:S04]  /*3100*/  UIADD3 UR5, UR5, 0x60, URZ ;  /* 0x0000006005057890 */ /* 0x000fc8000fffe03f */
[----:B------:R-:W-:-:S09]  /*3110*/  UPRMT UR5, URZ, 0x654, UR5 ;  /* 0x000006543f057896 */ /* 0x000fd20008000005 */
[----:B------:R-:W-:Y:S01]  /*3120*/  SYNCS.ARRIVE.TRANS64.RED.A1T0 RZ, [UR5], RZ ;  /* 0x000000ffffff79a7 */ /* 0x000fe20008100405 */
[----:B------:R-:W-:Y:S05]  /*3130*/  @P0 BRA `(.L_x_33) ;  /* 0x0000000000040947 */ /* 0x000fea0003800000 */
[----:B------:R-:W-:Y:S01]  /*3140*/  BPT.TRAP 0x1 ;  /* 0x000000040000795c */ /* 0x000fe20000300000 */
.L_x_33:
[----:B------:R-:W-:Y:S01]  /*3150*/  UIADD3 UR6, UR50, 0x200, URZ ;  /* 0x0000020032067890 */ /* 0x000fe2000fffe03f */
[----:B------:R-:W-:Y:S01]  /*3160*/  R2UR UR46, R23 ;  /* 0x00000000172e72ca */ /* 0x000fe200000e0000 */
[----:B------:R-:W-:Y:S01]  /*3170*/  UIADD3 UR51, UR49, UR4, URZ ;  /* 0x0000000431337290 */ /* 0x000fe2000fffe03f */
[----:B------:R-:W-:Y:S01]  /*3180*/  R2UR UR45, R22 ;  /* 0x00000000162d72ca */ /* 0x000fe200000e0000 */
[----:B------:R-:W-:Y:S02]  /*3190*/  UISETP.GE.U32.AND UP1, UPT, UR49, 0xc, UPT ;  /* 0x0000000c3100788c */ /* 0x000fe4000bf26070 */
[----:B------:R-:W-:Y:S02]  /*31a0*/  ULOP3.LUT UP2, URZ, UR6, 0x9f, URZ, 0xc0, !UPT ;  /* 0x0000009f063f7892 */ /* 0x000fe4000f84c03f */
[----:B------:R-:W-:-:S04]  /*31b0*/  UISETP.GT.U32.AND UP0, UPT, UR51, 0xb, UPT ;  /* 0x0000000b3300788c */ /* 0x000fc8000bf04070 */
[----:B------:R-:W-:Y:S01]  /*31c0*/  UISETP.LT.U32.AND UP0, UPT, UR49, 0xc, UP0 ;  /* 0x0000000c3100788c */ /* 0x000fe20008701070 */
[----:B------:R-:W-:Y:S01]  /*31d0*/  PLOP3.LUT P0, PT, PT, PT, UP2, 0x80, 0x0 ;  /* 0x000000000000781c */ /* 0x000fe20003f0f028 */
[----:B------:R-:W-:Y:S02]  /*31e0*/  USHF.L.U32 UR46, UR46, 0x7, URZ ;  /* 0x000000072e2e7899 */ /* 0x000fe4000800063f */
[----:B------:R-:W-:Y:S02]  /*31f0*/  @UP1 UIMAD.WIDE.U32 UR4, UR51, -0x55555555, URZ ;  /* 0xaaaaaaab330418a5 */ /* 0x000fe4000f8e003f */
[----:B------:R-:W-:Y:S02]  /*3200*/  USEL UR6, URZ, 0x1, !UP0 ;  /* 0x000000013f067887 */ /* 0x000fe4000c000000 */
[----:B------:R-:W-:Y:S02]  /*3210*/  @UP1 USHF.R.U32.HI UR4, URZ, 0x3, UR5 ;  /* 0x000000033f041899 */ /* 0x000fe40008011605 */
[----:B------:R-:W-:-:S02]  /*3220*/  ULOP3.LUT UR48, UR48, UR6, URZ, 0x3c, !UPT ;  /* 0x0000000630307292 */ /* 0x000fc4000f8e3c3f */
[----:B------:R-:W-:Y:S02]  /*3230*/  USHF.L.U32 UR45, UR45, 0x7, URZ ;  /* 0x000000072d2d7899 */ /* 0x000fe4000800063f */
[----:B------:R-:W-:Y:S01]  /*3240*/  @UP1 ULOP3.LUT UR48, UR48, 0x1, UR4, 0x78, !UPT ;  /* 0x0000000130301892 */ /* 0x000fe2000f8e7804 */
[----:B------:R-:W-:Y:S11]  /*3250*/  @!P0 BRA `(.L_x_35) ;  /* 0x0000000000408947 */ /* 0x000ff60003800000 */
[----:B------:R-:W-:Y:S01]  /*3260*/  MOV R0, 0x0 ;  /* 0x0000000000007802 */ /* 0x000fe20000000f00 */
[----:B------:R-:W-:Y:S01]  /*3270*/  ULDC.64 UR4, c[0x4][0x70] ;  /* 0x01001c0000047ab9 */ /* 0x000fe20000000a00 */
[----:B------:R-:W-:Y:S01]  /*3280*/  ULDC.64 UR6, c[0x4][0x8] ;  /* 0x0100020000067ab9 */ /* 0x000fe20000000a00 */
[----:B------:R-:W-:Y:S01]  /*3290*/  MOV R4, UR4 ;  /* 0x0000000400047c02 */ /* 0x000fe20008000f00 */
[----:B------:R1:W2:Y:S01]  /*32a0*/  LDC.64 R14, c[0x4][R0] ;  /* 0x01000000000e7b82 */ /* 0x0002a20000000a00 */
[----:B------:R-:W-:Y:S01]  /*32b0*/  IMAD.U32 R5, RZ, RZ, UR5 ;  /* 0x00000005ff057e24 */ /* 0x000fe2000f8e00ff */
[----:B------:R-:W-:Y:S01]  /*32c0*/  ULDC.64 UR4, c[0x4][0x78] ;  /* 0x01001e0000047ab9 */ /* 0x000fe20000000a00 */
[----:B------:R-:W-:Y:S01]  /*32d0*/  IMAD.U32 R10, RZ, RZ, UR6 ;  /* 0x00000006ff0a7e24 */ /* 0x000fe2000f8e00ff */
[----:B------:R-:W-:Y:S01]  /*32e0*/  MOV R11, UR7 ;  /* 0x00000007000b7c02 */ /* 0x000fe20008000f00 */
[----:B------:R-:W-:Y:S02]  /*32f0*/  IMAD.U32 R6, RZ, RZ, UR4 ;  /* 0x00000004ff067e24 */ /* 0x000fe4000f8e00ff */
[----:B------:R-:W-:-:S02]  /*3300*/  IMAD.U32 R7, RZ, RZ, UR5 ;  /* 0x00000005ff077e24 */ /* 0x000fc4000f8e00ff */
[----:B------:R-:W-:Y:S02]  /*3310*/  IMAD.MOV.U32 R8, RZ, RZ, 0x70 ;  /* 0x00000070ff087424 */ /* 0x000fe400078e00ff */
[----:B------:R-:W-:Y:S02]  /*3320*/  IMAD.MOV.U32 R12, RZ, RZ, 0x1 ;  /* 0x00000001ff0c7424 */ /* 0x000fe400078e00ff */
[----:B-1----:R-:W-:-:S07]  /*3330*/  IMAD.MOV.U32 R13, RZ, RZ, RZ ;  /* 0x000000ffff0d7224 */ /* 0x002fce00078e00ff */
[----:B------:R-:W-:-:S07]  /*3340*/  LEPC R20, `(.L_x_35) ;  /* 0x000000001014794e */ /* 0x000fce0000000000 */
[----:B--2---:R-:W-:Y:S05]  /*3350*/  CALL.ABS.NOINC R14 ;  /* 0x000000000e007343 */ /* 0x004fea0003c00000 */
.L_x_35:
[----:B------:R-:W-:-:S04]  /*3360*/  UIADD3 UR4, UR50, 0x4200, URZ ;  /* 0x0000420032047890 */ /* 0x000fc8000fffe03f */
[----:B------:R-:W-:-:S06]  /*3370*/  ULOP3.LUT UP0, URZ, UR4, 0x9f, URZ, 0xc0, !UPT ;  /* 0x0000009f043f7892 */ /* 0x000fcc000f80c03f */
[----:B------:R-:W-:-:S13]  /*3380*/  PLOP3.LUT P0, PT, PT, PT, UP0, 0x80, 0x0 ;  /* 0x000000000000781c */ /* 0x000fda0003f0f008 */
[----:B------:R-:W-:Y:S05]  /*3390*/  @!P0 BRA `(.L_x_36) ;  /* 0x0000000000408947 */ /* 0x000fea0003800000 */
[----:B------:R-:W-:Y:S01]  /*33a0*/  MOV R0, 0x0 ;  /* 0x0000000000007802 */ /* 0x000fe20000000f00 */
[----:B------:R-:W-:Y:S01]  /*33b0*/  ULDC.64 UR4, c[0x4][0x70] ;  /* 0x01001c0000047ab9 */ /* 0x000fe20000000a00 */
[----:B------:R-:W-:Y:S01]  /*33c0*/  ULDC.64 UR6, c[0x4][0x78] ;  /* 0x01001e0000067ab9 */ /* 0x000fe20000000a00 */
[----:B------:R-:W-:Y:S01]  /*33d0*/  IMAD.U32 R4, RZ, RZ, UR4 ;  /* 0x00000004ff047e24 */ /* 0x000fe2000f8e00ff */
[----:B------:R1:W2:Y:S01]  /*33e0*/  LDC.64 R14, c[0x4][R0] ;  /* 0x01000000000e7b82 */ /* 0x0002a20000000a00 */
[----:B------:R-:W-:Y:S01]  /*33f0*/  MOV R5, UR5 ;  /* 0x0000000500057c02 */ /* 0x000fe20008000f00 */
[----:B------:R-:W-:Y:S01]  /*3400*/  ULDC.64 UR4, c[0x4][0x10] ;  /* 0x0100040000047ab9 */ /* 0x000fe20000000a00 */
[----:B------:R-:W-:Y:S01]  /*3410*/  IMAD.U32 R6, RZ, RZ, UR6 ;  /* 0x00000006ff067e24 */ /* 0x000fe2000f8e00ff */
[----:B------:R-:W-:Y:S01]  /*3420*/  MOV R8, 0x70 ;  /* 0x0000007000087802 */ /* 0x000fe20000000f00 */
[----:B------:R-:W-:Y:S02]  /*3430*/  IMAD.U32 R7, RZ, RZ, UR7 ;  /* 0x00000007ff077e24 */ /* 0x000fe4000f8e00ff */
[----:B------:R-:W-:-:S02]  /*3440*/  IMAD.U32 R10, RZ, RZ, UR4 ;  /* 0x00000004ff0a7e24 */ /* 0x000fc4000f8e00ff */
[----:B------:R-:W-:Y:S02]  /*3450*/  IMAD.U32 R11, RZ, RZ, UR5 ;  /* 0x00000005ff0b7e24 */ /* 0x000fe4000f8e00ff */
[----:B------:R-:W-:Y:S02]  /*3460*/  IMAD.MOV.U32 R12, RZ, RZ, 0x1 ;  /* 0x00000001ff0c7424 */ /* 0x000fe400078e00ff */
[----:B-1----:R-:W-:-:S07]  /*3470*/  IMAD.MOV.U32 R13, RZ, RZ, RZ ;  /* 0x000000ffff0d7224 */ /* 0x002fce00078e00ff */
[----:B------:R-:W-:-:S07]  /*3480*/  LEPC R20, `(.L_x_36) ;  /* 0x000000001014794e */ /* 0x000fce0000000000 */
[----:B--2---:R-:W-:Y:S05]  /*3490*/  CALL.ABS.NOINC R14 ;  /* 0x000000000e007343 */ /* 0x004fea0003c00000 */
.L_x_36:
[----:B------:R-:W1:Y:S01]  /*34a0*/  LDC.64 R12, c[0x0][0x590] ;  /* 0x00016400ff0c7b82 */ /* 0x000e620000000a00 */
[----:B------:R-:W-:Y:S01]  /*34b0*/  SHF.R.U32.HI R0, RZ, 0x2, R18 ;  /* 0x00000002ff007819 */ /* 0x000fe20000011612 */
[----:B------:R-:W-:Y:S01]  /*34c0*/  ULDC UR4, c[0x0][0x284] ;  /* 0x0000a10000047ab9 */ /* 0x000fe20000000800 */
[----:B------:R-:W-:Y:S02]  /*34d0*/  LOP3.LUT R8, R18, 0xe0, RZ, 0xc0, !PT ;  /* 0x000000e012087812 */ /* 0x000fe400078ec0ff */
[----:B------:R-:W-:Y:S02]  /*34e0*/  LOP3.LUT R9, R0, 0x7, RZ, 0xc0, !PT ;  /* 0x0000000700097812 */ /* 0x000fe400078ec0ff */
[----:B------:R-:W-:Y:S01]  /*34f0*/  LOP3.LUT R3, R18, 0x3, RZ, 0xc0, !PT ;  /* 0x0000000312037812 */ /* 0x000fe200078ec0ff */
[----:B------:R-:W2:Y:S01]  /*3500*/  LDC R4, c[0x0][0x288] ;  /* 0x0000a200ff047b82 */ /* 0x000ea20000000800 */
[----:B------:R-:W-:-:S04]  /*3510*/  SHF.R.U32.HI R0, RZ, 0x1, R8 ;  /* 0x00000001ff007819 */ /* 0x000fc80000011608 */
[----:B------:R-:W-:-:S05]  /*3520*/  IADD3 R0, -R0, UR4, -R9 ;  /* 0x0000000400007c10 */ /* 0x000fca000fffe909 */
[----:B------:R-:W-:Y:S01]  /*3530*/  IMAD R23, R23, -0x80, R0 ;  /* 0xffffff8017177824 */ /* 0x000fe200078e0200 */
[----:B-1----:R-:W-:-:S04]  /*3540*/  ISETP.NE.U32.AND P2, PT, R12, RZ, PT ;  /* 0x000000ff0c00720c */ /* 0x002fc80003f45070 */
[----:B------:R-:W-:Y:S01]  /*3550*/  ISETP.NE.AND.EX P2, PT, R13, RZ, PT, P2 ;  /* 0x000000ff0d00720c */ /* 0x000fe20003f45320 */
[----:B--2---:R-:W-:-:S04]  /*3560*/  IMAD R3, R3, -0x2, R4 ;  /* 0xfffffffe03037824 */ /* 0x004fc800078e0204 */
[----:B------:R-:W-:-:S08]  /*3570*/  IMAD R22, R22, -0x80, R3 ;  /* 0xffffff8016167824 */ /* 0x000fd000078e0203 */
[----:B------:R-:W-:Y:S05]  /*3580*/  @!P2 BRA `(.L_x_37) ;  /* 0x000000000054a947 */ /* 0x000fea0003800000 */
[----:B------:R-:W-:Y:S02]  /*3590*/  ULDC.64 UR4, c[0x0][0x588] ;  /* 0x0001620000047ab9 */ /* 0x000fe40000000a00 */
[----:B------:R-:W-:-:S04]  /*35a0*/  ISETP.NE.U32.AND P0, PT, RZ, UR4, PT ;  /* 0x00000004ff007c0c */ /* 0x000fc8000bf05070 */
[----:B------:R-:W-:-:S13]  /*35b0*/  ISETP.NE.AND.EX P0, PT, RZ, UR5, PT, P0 ;  /* 0x00000005ff007c0c */ /* 0x000fda000bf05300 */
[----:B------:R-:W-:Y:S05]  /*35c0*/  @!P0 BRA `(.L_x_38) ;  /* 0x0000000000288947 */ /* 0x000fea0003800000 */
[----:B------:R-:W1:Y:S01]  /*35d0*/  LDC.64 R4, c[0x0][0x588] ;  /* 0x00016200ff047b82 */ /* 0x000e620000000a00 */
[----:B------:R-:W-:-:S04]  /*35e0*/  IMAD R3, R12, UR47, RZ ;  /* 0x0000002f0c037c24 */ /* 0x000fc8000f8e02ff */
[----:B-1----:R-:W-:-:S05]  /*35f0*/  IMAD.WIDE R4, R3, 0x4, R4 ;  /* 0x0000000403047825 */ /* 0x002fca00078e0204 */
[----:B------:R-:W2:Y:S01]  /*3600*/  LDG.E R89, desc[UR40][R4.64] ;  /* 0x0000002804597981 */ /* 0x000ea2000c1e1900 */
[----:B------:R-:W-:Y:S01]  /*3610*/  IMAD.MOV.U32 R88, RZ, RZ, 0x1 ;  /* 0x00000001ff587424 */ /* 0x000fe200078e00ff */
[----:B------:R-:W-:Y:S01]  /*3620*/  MOV R93, 0x1 ;  /* 0x00000001005d7802 */ /* 0x000fe20000000f00 */
[----:B------:R-:W-:Y:S02]  /*3630*/  IMAD.MOV.U32 R92, RZ, RZ, 0x1 ;  /* 0x00000001ff5c7424 */ /* 0x000fe400078e00ff */
[--C-:B--2---:R-:W-:Y:S02]  /*3640*/  IMAD.MOV.U32 R94, RZ, RZ, R89.reuse ;  /* 0x000000ffff5e7224 */ /* 0x104fe400078e0059 */
[----:B------:R-:W-:Y:S01]  /*3650*/  IMAD.MOV.U32 R145, RZ, RZ, R89 ;  /* 0x000000ffff917224 */ /* 0x000fe200078e0059 */
[----:B------:R-:W-:Y:S06]  /*3660*/  BRA `(.L_x_37) ;  /* 0x00000000001c7947 */ /* 0x000fec0003800000 */
.L_x_38:
[----:B------:R-:W-:Y:S01]  /*3670*/  ULDC UR4, c[0x0][0x580] ;  /* 0x0001600000047ab9 */ /* 0x000fe20000000800 */
[----:B------:R-:W-:Y:S01]  /*3680*/  IMAD.MOV.U32 R88, RZ, RZ, 0x1 ;  /* 0x00000001ff587424 */ /* 0x000fe200078e00ff */
[----:B------:R-:W-:Y:S01]  /*3690*/  MOV R93, 0x1 ;  /* 0x00000001005d7802 */ /* 0x000fe20000000f00 */
[----:B------:R-:W-:Y:S02]  /*36a0*/  IMAD.MOV.U32 R92, RZ, RZ, 0x1 ;  /* 0x00000001ff5c7424 */ /* 0x000fe400078e00ff */
[----:B------:R-:W-:Y:S02]  /*36b0*/  IMAD.U32 R89, RZ, RZ, UR4 ;  /* 0x00000004ff597e24 */ /* 0x000fe4000f8e00ff */
[----:B------:R-:W-:Y:S02]  /*36c0*/  IMAD.U32 R94, RZ, RZ, UR4 ;  /* 0x00000004ff5e7e24 */ /* 0x000fe4000f8e00ff */
[----:B------:R-:W-:-:S07]  /*36d0*/  IMAD.U32 R145, RZ, RZ, UR4 ;  /* 0x00000004ff917e24 */ /* 0x000fce000f8e00ff */
.L_x_37:
[----:B------:R-:W1:Y:S02]  /*36e0*/  LDC.64 R6, c[0x0][0x5b0] ;  /* 0x00016c00ff067b82 */ /* 0x000e640000000a00 */
[----:B-1----:R-:W-:-:S04]  /*36f0*/  ISETP.NE.U32.AND P0, PT, R6, RZ, PT ;  /* 0x000000ff0600720c */ /* 0x002fc80003f05070 */
[----:B------:R-:W-:-:S13]  /*3700*/  ISETP.NE.AND.EX P0, PT, R7, RZ, PT, P0 ;  /* 0x000000ff0700720c */ /* 0x000fda0003f05300 */
        /* <DEDUP_REMOVED lines=8> */
[----:B------:R1:W5:Y:S01]  /*3790*/  LDG.E R91, desc[UR40][R4.64] ;  /* 0x00000028045b7981 */ /* 0x000362000c1e1900 */
[----:B------:R-:W-:Y:S05]  /*37a0*/  BRA `(.L_x_39) ;  /* 0x0000000000087947 */ /* 0x000fea0003800000 */
.L_x_40:
[----:B------:R-:W-:Y:S02]  /*37b0*/  ULDC UR4, c[0x0][0x5a0] ;  /* 0x0001680000047ab9 */ /* 0x000fe40000000800 */
[----:B------:R-:W-:-:S07]  /*37c0*/  IMAD.U32 R91, RZ, RZ, UR4 ;  /* 0x00000004ff5b7e24 */ /* 0x000fce000f8e00ff */
.L_x_39:
[----:B------:R-:W2:Y:S01]  /*37d0*/  LDC.64 R10, c[0x0][0x5c0] ;  /* 0x00017000ff0a7b82 */ /* 0x000ea20000000a00 */
[----:B------:R-:W-:Y:S01]  /*37e0*/  ULDC.64 UR4, c[0x0][0x588] ;  /* 0x0001620000047ab9 */ /* 0x000fe20000000a00 */
[----:B------:R-:W-:Y:S02]  /*37f0*/  ISETP.EQ.U32.AND P3, PT, R12, RZ, PT ;  /* 0x000000ff0c00720c */ /* 0x000fe40003f62070 */
[----:B------:R-:W-:Y:S02]  /*3800*/  ISETP.NE.U32.AND P4, PT, RZ, UR4, PT ;  /* 0x00000004ff007c0c */ /* 0x000fe4000bf85070 */
[----:B------:R-:W-:Y:S02]  /*3810*/  LOP3.LUT P5, RZ, R93, 0xff, RZ, 0xc0, !PT ;  /* 0x000000ff5dff7812 */ /* 0x000fe400078ac0ff */
[----:B------:R-:W3:Y:S01]  /*3820*/  LDC R6, c[0x0][0x5c8] ;  /* 0x00017200ff067b82 */ /* 0x000ee20000000800 */
[----:B------:R-:W-:Y:S02]  /*3830*/  ISETP.NE.AND.EX P4, PT, RZ, UR5, PT, P4 ;  /* 0x00000005ff007c0c */ /* 0x000fe4000bf85340 */
[----:B------:R-:W-:-:S02]  /*3840*/  FSEL R0, R145, R94, !P5 ;  /* 0x0000005e91007208 */ /* 0x000fc40006800000 */
[----:B------:R-:W-:Y:S02]  /*3850*/  ISETP.EQ.OR.EX P3, PT, R13, RZ, !P4, P3 ;  /* 0x000000ff0d00720c */ /* 0x000fe40006762730 */
[----:B------:R-:W-:Y:S02]  /*3860*/  PLOP3.LUT P1, PT, PT, PT, PT, 0x8, 0x0 ;  /* 0x000000000000781c */ /* 0x000fe40003f2e170 */
[----:B------:R-:W-:Y:S02]  /*3870*/  PLOP3.LUT P4, PT, P4, PT, PT, 0x8, 0x0 ;  /* 0x000000000000781c */ /* 0x000fe4000278e170 */
[C---:B------:R-:W-:Y:S02]  /*3880*/  FSEL R94, R89.reuse, R94, !P2 ;  /* 0x0000005e595e7208 */ /* 0x040fe40005000000 */
[----:B------:R-:W-:Y:S02]  /*3890*/  FSEL R0, R89, R0, !P2 ;  /* 0x0000000059007208 */ /* 0x000fe40005000000 */
[----:B--2---:R-:W-:-:S04]  /*38a0*/  ISETP.NE.U32.AND P0, PT, R10, RZ, PT ;  /* 0x000000ff0a00720c */ /* 0x004fc80003f05070 */
[----:B------:R-:W-:-:S04]  /*38b0*/  ISETP.NE.AND.EX P0, PT, R11, RZ, PT, P0 ;  /* 0x000000ff0b00720c */ /* 0x000fc80003f05300 */
[----:B---3--:R-:W-:Y:S01]  /*38c0*/  FSEL R6, R6, RZ, !P0 ;  /* 0x000000ff06067208 */ /* 0x008fe20004000000 */
[----:B------:R-:W-:Y:S08]  /*38d0*/  @!P3 BRA `(.L_x_41) ;  /* 0x00000000003cb947 */ /* 0x000ff00003800000 */
[----:B------:R-:W-:Y:S04]  /*38e0*/  BSSY B0, `(.L_x_41) ;  /* 0x000000e000007945 */ /* 0x000fe80003800000 */
[----:B------:R-:W-:Y:S05]  /*38f0*/  @!P2 BRA `(.L_x_42) ;  /* 0x000000000024a947 */ /* 0x000fea0003800000 */
[----:B------:R-:W-:Y:S02]  /*3900*/  LOP3.LUT P3, RZ, R92, 0xff, RZ, 0xc0, !PT ;  /* 0x000000ff5cff7812 */ /* 0x000fe4000786c0ff */
[----:B------:R-:W-:Y:S02]  /*3910*/  PLOP3.LUT P1, PT, P4, PT, PT, 0x80, 0x0 ;  /* 0x000000000000781c */ /* 0x000fe4000272f070 */
[----:B------:R-:W-:-:S09]  /*3920*/  PRMT R93, RZ, 0x7610, R93 ;  /* 0x00007610ff5d7816 */ /* 0x000fd2000000005d */
[----:B------:R-:W-:Y:S05]  /*3930*/  @!P3 BRA `(.L_x_43) ;  /* 0x000000000020b947 */ /* 0x000fea0003800000 */
[----:B------:R-:W-:Y:S01]  /*3940*/  FSETP.EQ.AND P1, PT, R89, RZ, PT ;  /* 0x000000ff5900720b */ /* 0x000fe20003f22000 */
[----:B------:R-:W-:Y:S01]  /*3950*/  IMAD.MOV.U32 R0, RZ, RZ, R89 ;  /* 0x000000ffff007224 */ /* 0x000fe200078e0059 */
[----:B------:R-:W-:Y:S02]  /*3960*/  MOV R94, R89 ;  /* 0x00000059005e7202 */ /* 0x000fe40000000f00 */
[----:B------:R-:W-:Y:S01]  /*3970*/  PRMT R93, R92, 0x7610, R93 ;  /* 0x000076105c5d7816 */ /* 0x000fe2000000005d */
[----:B------:R-:W-:Y:S08]  /*3980*/  BRA `(.L_x_43) ;  /* 0x00000000000c7947 */ /* 0x000ff00003800000 */
.L_x_42:
[----:B------:R-:W-:Y:S01]  /*3990*/  FSETP.EQ.AND P1, PT, R89, RZ, PT ;  /* 0x000000ff5900720b */ /* 0x000fe20003f22000 */
[--C-:B------:R-:W-:Y:S02]  /*39a0*/  IMAD.MOV.U32 R94, RZ, RZ, R89.reuse ;  /* 0x000000ffff5e7224 */ /* 0x100fe400078e0059 */
[----:B------:R-:W-:-:S10]  /*39b0*/  IMAD.MOV.U32 R0, RZ, RZ, R89 ;  /* 0x000000ffff007224 */ /* 0x000fd400078e0059 */
.L_x_43:
[----:B------:R-:W-:Y:S05]  /*39c0*/  BSYNC B0 ;  /* 0x0000000000007941 */ /* 0x000fea0003800000 */
.L_x_41:
[----:B------:R-:W-:Y:S04]  /*39d0*/  BSSY B0, `(.L_x_44) ;  /* 0x000000f000007945 */ /* 0x000fe80003800000 */
[----:B------:R-:W-:Y:S05]  /*39e0*/  @!P2 BRA `(.L_x_45) ;  /* 0x000000000028a947 */ /* 0x000fea0003800000 */
[----:B------:R-:W-:Y:S02]  /*39f0*/  LOP3.LUT P2, RZ, R88, 0xff, RZ, 0xc0, !PT ;  /* 0x000000ff58ff7812 */ /* 0x000fe4000784c0ff */
[----:B------:R-:W-:Y:S02]  /*3a00*/  PRMT R92, RZ, 0x7610, R92 ;  /* 0x00007610ff5c7816 */ /* 0x000fe4000000005c */
[----:B------:R-:W-:-:S09]  /*3a10*/  PRMT R93, RZ, 0x7610, R93 ;  /* 0x00007610ff5d7816 */ /* 0x000fd2000000005d */
[----:B------:R-:W-:Y:S05]  /*3a20*/  @!P2 BRA `(.L_x_46) ;  /* 0x000000000024a947 */ /* 0x000fea0003800000 */
[----:B------:R-:W-:Y:S01]  /*3a30*/  FSETP.EQ.AND P4, PT, R89, RZ, PT ;  /* 0x000000ff5900720b */ /* 0x000fe20003f82000 */
[----:B------:R-:W-:Y:S01]  /*3a40*/  IMAD.MOV.U32 R94, RZ, RZ, R89 ;  /* 0x000000ffff5e7224 */ /* 0x000fe200078e0059 */
[C---:B------:R-:W-:Y:S02]  /*3a50*/  PRMT R92, R88.reuse, 0x7610, R92 ;  /* 0x00007610585c7816 */ /* 0x040fe4000000005c */
[----:B------:R-:W-:Y:S02]  /*3a60*/  PRMT R93, R88, 0x7610, R93 ;  /* 0x00007610585d7816 */ /* 0x000fe4000000005d */
[----:B------:R-:W-:Y:S01]  /*3a70*/  MOV R0, R89 ;  /* 0x0000005900007202 */ /* 0x000fe20000000f00 */
[----:B------:R-:W-:Y:S06]  /*3a80*/  BRA `(.L_x_46) ;  /* 0x00000000000c7947 */ /* 0x000fec0003800000 */
.L_x_45:
[----:B------:R-:W-:Y:S01]  /*3a90*/  FSETP.EQ.AND P4, PT, R89, RZ, PT ;  /* 0x000000ff5900720b */ /* 0x000fe20003f82000 */
[--C-:B------:R-:W-:Y:S02]  /*3aa0*/  IMAD.MOV.U32 R94, RZ, RZ, R89.reuse ;  /* 0x000000ffff5e7224 */ /* 0x100fe400078e0059 */
[----:B------:R-:W-:-:S10]  /*3ab0*/  IMAD.MOV.U32 R0, RZ, RZ, R89 ;  /* 0x000000ffff007224 */ /* 0x000fd400078e0059 */
.L_x_46:
[----:B------:R-:W-:Y:S05]  /*3ac0*/  BSYNC B0 ;  /* 0x0000000000007941 */ /* 0x000fea0003800000 */
.L_x_44:
[----:B------:R-:W-:Y:S01]  /*3ad0*/  IMAD.MOV.U32 R7, RZ, RZ, RZ ;  /* 0x000000ffff077224 */ /* 0x000fe200078e00ff */
[----:B-1----:R-:W-:Y:S01]  /*3ae0*/  MOV R4, R6 ;  /* 0x0000000600047202 */ /* 0x002fe20000000f00 */
[----:B------:R-:W-:Y:S01]  /*3af0*/  IMAD.MOV.U32 R3, RZ, RZ, RZ ;  /* 0x000000ffff037224 */ /* 0x000fe200078e00ff */
[----:B------:R-:W-:Y:S06]  /*3b00*/  @!P0 BRA `(.L_x_47) ;  /* 0x0000000000608947 */ /* 0x000fec0003800000 */
[----:B------:R-:W-:Y:S01]  /*3b10*/  SHF.R.U32.HI R8, RZ, 0x5, R8 ;  /* 0x00000005ff087819 */ /* 0x000fe20000011608 */
[----:B------:R-:W1:Y:S01]  /*3b20*/  LDC.64 R12, c[0x0][0x5d0] ;  /* 0x00017400ff0c7b82 */ /* 0x000e620000000a00 */
[----:B------:R-:W-:Y:S01]  /*3b30*/  USHF.R.S32.HI UR4, URZ, 0x1f, UR47 ;  /* 0x0000001f3f047899 */ /* 0x000fe2000801142f */
[----:B------:R-:W-:Y:S02]  /*3b40*/  ISETP.GE.AND P0, PT, R22, 0x1, PT ;  /* 0x000000011600780c */ /* 0x000fe40003f06270 */
[----:B------:R-:W-:Y:S02]  /*3b50*/  IMAD.SHL.U32 R4, R8, 0x10, RZ ;  /* 0x0000001008047824 */ /* 0x000fe400078e00ff */
[C---:B------:R-:W-:Y:S02]  /*3b60*/  ISETP.LT.OR P2, PT, R23.reuse, 0x9, !P0 ;  /* 0x000000091700780c */ /* 0x040fe40004741670 */
[----:B------:R-:W-:Y:S02]  /*3b70*/  ISETP.LT.OR P0, PT, R23, 0x1, !P0 ;  /* 0x000000011700780c */ /* 0x000fe40004701670 */
[----:B------:R-:W-:-:S05]  /*3b80*/  LOP3.LUT R4, R4, 0xfffffff0, R9, 0xe2, !PT ;  /* 0xfffffff004047812 */ /* 0x000fca00078ee209 */
[----:B------:R-:W-:-:S05]  /*3b90*/  VIADD R4, R4, UR46 ;  /* 0x0000002e04047c36 */ /* 0x000fca0008000000 */
[--C-:B------:R-:W-:Y:S01]  /*3ba0*/  SHF.R.S32.HI R5, RZ, 0x1f, R4.reuse ;  /* 0x0000001fff057819 */ /* 0x100fe20000011404 */
[C---:B-1----:R-:W-:Y:S02]  /*3bb0*/  IMAD R6, R12.reuse, UR4, RZ ;  /* 0x000000040c067c24 */ /* 0x042fe4000f8e02ff */
[----:B------:R-:W-:-:S04]  /*3bc0*/  IMAD.WIDE.U32 R4, R12, UR47, R4 ;  /* 0x0000002f0c047c25 */ /* 0x000fc8000f8e0004 */
[----:B------:R-:W-:Y:S01]  /*3bd0*/  IMAD R6, R13, UR47, R6 ;  /* 0x0000002f0d067c24 */ /* 0x000fe2000f8e0206 */
[----:B------:R-:W-:Y:S02]  /*3be0*/  IADD3 R8, P3, R4, R10, RZ ;  /* 0x0000000a04087210 */ /* 0x000fe40007f7e0ff */
[----:B------:R-:W-:Y:S02]  /*3bf0*/  PRMT R4, RZ, 0x7610, R4 ;  /* 0x00007610ff047816 */ /* 0x000fe40000000004 */
[----:B------:R-:W-:-:S05]  /*3c00*/  IADD3.X R9, R11, R5, R6, P3, !PT ;  /* 0x000000050b097210 */ /* 0x000fca0001ffe406 */
[----:B------:R-:W2:Y:S04]  /*3c10*/  @!P2 LDG.E.U8 R5, desc[UR40][R8.64+0x8] ;  /* 0x000008280805a981 */ /* 0x000ea8000c1e1100 */
[----:B------:R-:W3:Y:S01]  /*3c20*/  @!P0 LDG.E.U8 R4, desc[UR40][R8.64] ;  /* 0x0000002808048981 */ /* 0x000ee2000c1e1100 */
[----:B--2---:R-:W-:-:S05]  /*3c30*/  @!P2 IMAD.SHL.U32 R5, R5, 0x100, RZ ;  /* 0x000001000505a824 */ /* 0x004fca00078e00ff */
[----:B---3--:R-:W-:-:S04]  /*3c40*/  @!P2 LOP3.LUT R5, R4, R5, RZ, 0xfc, !PT ;  /* 0x000000050405a212 */ /* 0x008fc800078efcff */
[----:B------:R-:W-:-:S04]  /*3c50*/  @!P2 PRMT R4, R5, 0x7610, R4 ;  /* 0x000076100504a816 */ /* 0x000fc80000000004 */
[----:B------:R-:W-:-:S05]  /*3c60*/  F2FP.F16.E4M3.UNPACK_B R5, R4 ;  /* 0x00000004ff05723e */ /* 0x000fca00020006ff */
[--C-:B------:R-:W-:Y:S02]  /*3c70*/  HADD2.F32 R4, -RZ, R5.reuse.H0_H0 ;  /* 0x20000005ff047230 */ /* 0x100fe40000004100 */
[----:B------:R-:W-:-:S07]  /*3c80*/  HADD2.F32 R6, -RZ, R5.H1_H1 ;  /* 0x30000005ff067230 */ /* 0x000fce0000004100 */
.L_x_47:
[----:B------:R-:W-:Y:S01]  /*3c90*/  BSSY B0, `(.L_x_48) ;  /* 0x0000041000007945 */ /* 0x000fe20003800000 */
[----:B------:R-:W-:Y:S01]  /*3ca0*/  IMAD.MOV.U32 R8, RZ, RZ, RZ ;  /* 0x000000ffff087224 */ /* 0x000fe200078e00ff */
[----:B------:R-:W-:Y:S02]  /*3cb0*/  MOV R5, RZ ;  /* 0x000000ff00057202 */ /* 0x000fe40000000f00 */
[----:B------:R-:W-:Y:S05]  /*3cc0*/  @P1 BRA `(.L_x_49) ;  /* 0x0000000000f41947 */ /* 0x000fea0003800000 */
[----:B------:R-:W-:-:S13]  /*3cd0*/  ISETP.NE.AND P2, PT, R90, 0x3, PT ;  /* 0x000000035a00780c */ /* 0x000fda0003f45270 */
[----:B------:R-:W-:Y:S05]  /*3ce0*/  @!P2 BRA `(.L_x_50) ;  /* 0x000000000004a947 */ /* 0x000fea0003800000 */
[----:B------:R-:W-:Y:S01]  /*3cf0*/  BPT.TRAP 0x1 ;  /* 0x000000040000795c */ /* 0x000fe20000300000 */
.L_x_50:
[----:B------:R-:W-:Y:S01]  /*3d00*/  LEA R20, R96, UR50, 0x3 ;  /* 0x0000003260147c11 */ /* 0x000fe2000f8e18ff */
[----:B------:R-:W-:Y:S01]  /*3d10*/  BSSY B1, `(.L_x_51) ;  /* 0x0000006000017945 */ /* 0x000fe20003800000 */
[----:B------:R-:W-:Y:S01]  /*3d20*/  SHF.L.U32 R5, R95, 0x1f, RZ ;  /* 0x0000001f5f057819 */ /* 0x000fe200000006ff */
[----:B------:R-:W-:Y:S02]  /*3d30*/  IMAD.MOV.U32 R7, RZ, RZ, RZ ;  /* 0x000000ffff077224 */ /* 0x000fe400078e00ff */
[----:B------:R-:W-:Y:S01]  /*3d40*/  IMAD.MOV.U32 R3, RZ, RZ, RZ ;  /* 0x000000ffff037224 */ /* 0x000fe200078e00ff */
[----:B------:R-:W1:Y:S02]  /*3d50*/  SYNCS.PHASECHK.TRANS64.TRYWAIT P0, [R20+URZ+0xc0], R5 ;  /* 0x0000c005140075a7 */ /* 0x000e64000800017f */
[----:B-1----:R-:W-:Y:S05]  /*3d60*/  @!P0 BRA `(.L_x_52) ;  /* 0x0000005800448947 */ /* 0x002fea0003800000 */
.L_x_176:
[----:B------:R-:W-:Y:S05]  /*3d70*/  BSYNC B1 ;  /* 0x0000000000017941 */ /* 0x000fea0003800000 */
.L_x_51:
[----:B------:R-:W-:Y:S01]  /*3d80*/  BSSY B1, `(.L_x_53) ;  /* 0x0000020000017945 */ /* 0x000fe20003800000 */
[----:B------:R-:W-:Y:S02]  /*3d90*/  IMAD.MOV.U32 R8, RZ, RZ, RZ ;  /* 0x000000ffff087224 */ /* 0x000fe400078e00ff */
[----:B-1----:R-:W-:Y:S01]  /*3da0*/  IMAD.MOV.U32 R5, RZ, RZ, RZ ;  /* 0x000000ffff057224 */ /* 0x002fe200078e00ff */
[----:B------:R-:W-:Y:S06]  /*3db0*/  @P4 BRA `(.L_x_54) ;  /* 0x0000000000704947 */ /* 0x000fec0003800000 */
[C---:B------:R-:W-:Y:S01]  /*3dc0*/  SHF.L.U32 R3, R18.reuse, 0x4, RZ ;  /* 0x0000000412037819 */ /* 0x040fe200000006ff */
[C---:B------:R-:W-:Y:S02]  /*3dd0*/  IMAD.SHL.U32 R8, R18.reuse, 0x2, RZ ;  /* 0x0000000212087824 */ /* 0x040fe400078e00ff */
[----:B------:R-:W-:Y:S01]  /*3de0*/  IMAD.SHL.U32 R10, R18, 0x8, RZ ;  /* 0x00000008120a7824 */ /* 0x000fe200078e00ff */
[----:B------:R-:W-:-:S04]  /*3df0*/  LOP3.LUT R3, R3, 0xe00, RZ, 0xc0, !PT ;  /* 0x00000e0003037812 */ /* 0x000fc800078ec0ff */
[----:B------:R-:W-:Y:S02]  /*3e00*/  LOP3.LUT R5, R10, 0x80, RZ, 0xc0, !PT ;  /* 0x000000800a057812 */ /* 0x000fe400078ec0ff */
[----:B------:R-:W-:Y:S02]  /*3e10*/  LOP3.LUT R3, R3, 0x6, R8, 0xf8, !PT ;  /* 0x0000000603037812 */ /* 0x000fe400078ef808 */
[----:B------:R-:W-:Y:S02]  /*3e20*/  LOP3.LUT R8, R5, 0x10, R18, 0xf8, !PT ;  /* 0x0000001005087812 */ /* 0x000fe400078ef812 */
[----:B------:R-:W-:Y:S02]  /*3e30*/  LOP3.LUT R3, R3, 0x60, R10, 0xf8, !PT ;  /* 0x0000006003037812 */ /* 0x000fe400078ef80a */
[----:B------:R-:W-:Y:S02]  /*3e40*/  SHF.R.U32.HI R5, RZ, 0x4, R18 ;  /* 0x00000004ff057819 */ /* 0x000fe40000011612 */
[----:B------:R-:W-:-:S02]  /*3e50*/  LOP3.LUT R3, R3, R8, RZ, 0xfc, !PT ;  /* 0x0000000803037212 */ /* 0x000fc400078efcff */
[----:B------:R-:W-:-:S03]  /*3e60*/  LOP3.LUT P0, RZ, R5, 0x1, RZ, 0xc0, !PT ;  /* 0x0000000105ff7812 */ /* 0x000fc6000780c0ff */
[----:B------:R-:W-:-:S04]  /*3e70*/  IMAD R3, R96, 0x1000, R3 ;  /* 0x0000100060037824 */ /* 0x000fc800078e0203 */
[----:B------:R-:W-:Y:S01]  /*3e80*/  VIADD R5, R3, UR50 ;  /* 0x0000003203057c36 */ /* 0x000fe20008000000 */
[----:B------:R-:W-:Y:S03]  /*3e90*/  LDS.U16 R8, [R3+UR50+0x200] ;  /* 0x0002003203087984 */ /* 0x000fe60008000400 */
[C---:B------:R-:W-:Y:S01]  /*3ea0*/  VIADD R9, R5.reuse, 0x210 ;  /* 0x0000021005097836 */ /* 0x040fe20000000000 */
[----:B------:R-:W-:Y:S01]  /*3eb0*/  IADD3 R7, R5, 0x200, RZ ;  /* 0x0000020005077810 */ /* 0x000fe20007ffe0ff */
[----:B------:R-:W-:Y:S04]  /*3ec0*/  LDS.U16 R10, [R3+UR50+0x208] ;  /* 0x00020832030a7984 */ /* 0x000fe80008000400 */
[----:B------:R-:W-:Y:S01]  /*3ed0*/  @P0 VIADD R9, R7, 0xfffffff0 ;  /* 0xfffffff007090836 */ /* 0x000fe20000000000 */
[----:B------:R-:W1:Y:S04]  /*3ee0*/  LDS.U16 R5, [R3+UR50+0x300] ;  /* 0x0003003203057984 */ /* 0x000e680008000400 */
[----:B------:R-:W2:Y:S04]  /*3ef0*/  LDS.U16 R7, [R3+UR50+0x308] ;  /* 0x0003083203077984 */ /* 0x000ea80008000400 */
[----:B------:R-:W-:Y:S04]  /*3f00*/  LDS.U16 R11, [R9+0x100] ;  /* 0x00010000090b7984 */ /* 0x000fe80000000400 */
[----:B------:R-:W3:Y:S04]  /*3f10*/  LDS.U16 R12, [R9] ;  /* 0x00000000090c7984 */ /* 0x000ee80000000400 */
[----:B------:R-:W-:Y:S04]  /*3f20*/  LDS.U16 R13, [R9+0x108] ;  /* 0x00010800090d7984 */ /* 0x000fe80000000400 */
[----:B------:R-:W4:Y:S01]  /*3f30*/  LDS.U16 R14, [R9+0x8] ;  /* 0x00000800090e7984 */ /* 0x000f220000000400 */
[----:B-1----:R-:W-:-:S02]  /*3f40*/  PRMT R5, R8, 0x5410, R5 ;  /* 0x0000541008057816 */ /* 0x002fc40000000005 */
[----:B--2---:R-:W-:Y:S02]  /*3f50*/  PRMT R8, R10, 0x5410, R7 ;  /* 0x000054100a087816 */ /* 0x004fe40000000007 */
[----:B---3--:R-:W-:Y:S02]  /*3f60*/  PRMT R3, R12, 0x5410, R11 ;  /* 0x000054100c037816 */ /* 0x008fe4000000000b */
[----:B----4-:R-:W-:-:S07]  /*3f70*/  PRMT R7, R14, 0x5410, R13 ;  /* 0x000054100e077816 */ /* 0x010fce000000000d */
.L_x_54:
[----:B------:R-:W-:Y:S05]  /*3f80*/  BSYNC B1 ;  /* 0x0000000000017941 */ /* 0x000fea0003800000 */
.L_x_53:
[----:B------:R-:W-:Y:S01]  /*3f90*/  @!PT LDS RZ, [RZ] ;  /* 0x00000000fffff984 */ /* 0x000fe20000000800 */
[----:B------:R-:W-:Y:S01]  /*3fa0*/  @!PT LDS RZ, [RZ] ;  /* 0x00000000fffff984 */ /* 0x000fe20000000800 */
[----:B------:R-:W-:Y:S01]  /*3fb0*/  @!PT LDS RZ, [RZ] ;  /* 0x00000000fffff984 */ /* 0x000fe20000000800 */
[----:B------:R-:W-:Y:S01]  /*3fc0*/  @!PT LDS RZ, [RZ] ;  /* 0x00000000fffff984 */ /* 0x000fe20000000800 */
[----:B------:R1:W-:Y:S06]  /*3fd0*/  MEMBAR.ALL.CTA ;  /* 0x0000000000007992 */ /* 0x0003ec0000008000 */
[----:B-1----:R-:W1:Y:S01]  /*3fe0*/  FENCE.VIEW.ASYNC.S ;  /* 0x00000000000073c6 */ /* 0x002e620000000000 */
[----:B------:R-:W-:Y:S05]  /*3ff0*/  @!P2 BRA `(.L_x_55) ;  /* 0x000000000004a947 */ /* 0x000fea0003800000 */
[----:B------:R-:W-:Y:S01]  /*4000*/  BPT.TRAP 0x1 ;  /* 0x000000040000795c */ /* 0x000fe20000300000 */
.L_x_55:
[----:B------:R-:W2:Y:S01]  /*4010*/  S2R R10, SR_CgaCtaId ;  /* 0x00000000000a7919 */ /* 0x000ea20000008800 */
[----:B------:R-:W-:Y:S02]  /*4020*/  VIADD R9, R20, 0xe0 ;  /* 0x000000e014097836 */ /* 0x000fe40000000000 */
[----:B------:R-:W-:-:S05]  /*4030*/  VIADD R96, R96, 0x1 ;  /* 0x0000000160607836 */ /* 0x000fca0000000000 */
[----:B------:R-:W-:-:S04]  /*4040*/  ISETP.NE.AND P0, PT, R96, 0x4, PT ;  /* 0x000000046000780c */ /* 0x000fc80003f05270 */
[----:B------:R-:W-:Y:S02]  /*4050*/  SEL R96, R96, RZ, P0 ;  /* 0x000000ff60607207 */ /* 0x000fe40000000000 */
[----:B--2---:R-:W-:Y:S02]  /*4060*/  PRMT R9, R10, 0x654, R9 ;  /* 0x000006540a097816 */ /* 0x004fe40000000009 */
[----:B------:R-:W-:Y:S02]  /*4070*/  SEL R10, RZ, 0x1, P0 ;  /* 0x00000001ff0a7807 */ /* 0x000fe40000000000 */
[----:B-1----:R1:W-:Y:S02]  /*4080*/  SYNCS.ARRIVE.TRANS64.RED.A1T0 RZ, [R9+URZ], RZ ;  /* 0x000000ff09ff79a7 */ /* 0x0023e4000810043f */
[----:B------:R-:W-:-:S07]  /*4090*/  LOP3.LUT R95, R95, R10, RZ, 0x3c, !PT ;  /* 0x0000000a5f5f7212 */ /* 0x000fce00078e3cff */
.L_x_49:
[----:B------:R-:W-:Y:S05]  /*40a0*/  BSYNC B0 ;  /* 0x0000000000007941 */ /* 0x000fea0003800000 */
.L_x_48:
[----:B-1----:R-:W-:Y:S01]  /*40b0*/  F2FP.F16.E4M3.UNPACK_B R9, R5 ;  /* 0x00000005ff09723e */ /* 0x002fe200020006ff */
[C-C-:B-----5:R-:W-:Y:S01]  /*40c0*/  FFMA R10, R91.reuse, R161, R4.reuse ;  /* 0x000000a15b0a7223 */ /* 0x160fe20000000004 */
[----:B------:R-:W-:Y:S01]  /*40d0*/  F2FP.F16.E4M3.UNPACK_B R11, R5.H1 ;  /* 0x00000005ff0b723e */ /* 0x000fe200030006ff */
[C---:B------:R-:W-:Y:S01]  /*40e0*/  FFMA R160, R91.reuse, R160, R4 ;  /* 0x000000a05ba07223 */ /* 0x040fe20000000004 */
[----:B------:R-:W-:Y:S01]  /*40f0*/  SHF.R.U32.HI R12, RZ, 0x4, R18 ;  /* 0x00000004ff0c7819 */ /* 0x000fe20000011612 */
[--C-:B------:R-:W-:Y:S02]  /*4100*/  HADD2.F32 R13, -RZ, R9.reuse.H0_H0 ;  /* 0x20000009ff0d7230 */ /* 0x100fe40000004100 */
[C---:B------:R-:W-:Y:S01]  /*4110*/  FFMA R158, R91.reuse, R158, R6 ;  /* 0x0000009e5b9e7223 */ /* 0x040fe20000000006 */
[----:B------:R-:W-:Y:S01]  /*4120*/  HADD2.F32 R9, -RZ, R9.H1_H1 ;  /* 0x30000009ff097230 */ /* 0x000fe20000004100 */
[----:B------:R-:W-:Y:S01]  /*4130*/  LOP3.LUT P2, RZ, R12, 0x1, RZ, 0xc0, !PT ;  /* 0x000000010cff7812 */ /* 0x000fe2000784c0ff */
[----:B------:R-:W-:Y:S01]  /*4140*/  FFMA R156, R91, R156, R4 ;  /* 0x0000009c5b9c7223 */ /* 0x000fe20000000004 */
[----:B------:R-:W-:Y:S01]  /*4150*/  FFMA R20, R13, R145, R10 ;  /* 0x000000910d147223 */ /* 0x000fe2000000000a */
[----:B------:R-:W-:-:S02]  /*4160*/  HADD2.F32 R13, -RZ, R11.H0_H0 ;  /* 0x2000000bff0d7230 */ /* 0x000fc40000004100 */
[----:B------:R-:W-:Y:S01]  /*4170*/  FFMA R23, R9, R145, R160 ;  /* 0x0000009109177223 */ /* 0x000fe200000000a0 */
[----:B------:R-:W-:Y:S02]  /*4180*/  HADD2.F32 R11, -RZ, R11.H1_H1 ;  /* 0x3000000bff0b7230 */ /* 0x000fe40000004100 */
[C-C-:B------:R-:W-:Y:S01]  /*4190*/  FFMA R10, R91.reuse, R159, R6.reuse ;  /* 0x0000009f5b0a7223 */ /* 0x140fe20000000006 */
[----:B------:R-:W-:Y:S01]  /*41a0*/  F2FP.F16.E4M3.UNPACK_B R12, R8 ;  /* 0x00000008ff0c723e */ /* 0x000fe200020006ff */
[----:B------:R-:W-:Y:S01]  /*41b0*/  FFMA R154, R91, R154, R6 ;  /* 0x0000009a5b9a7223 */ /* 0x000fe20000000006 */
[----:B------:R-:W-:Y:S01]  /*41c0*/  F2FP.F16.E4M3.UNPACK_B R9, R8.H1 ;  /* 0x00000008ff09723e */ /* 0x000fe200030006ff */
[-C--:B------:R-:W-:Y:S01]  /*41d0*/  FFMA R22, R13, R145.reuse, R10 ;  /* 0x000000910d167223 */ /* 0x080fe2000000000a */
[----:B------:R-:W-:Y:S01]  /*41e0*/  FFMA R25, R11, R145, R158 ;  /* 0x000000910b197223 */ /* 0x000fe2000000009e */
[--C-:B------:R-:W-:Y:S02]  /*41f0*/  HADD2.F32 R11, -RZ, R12.reuse.H0_H0 ;  /* 0x2000000cff0b7230 */ /* 0x100fe40000004100 */
[----:B------:R-:W-:Y:S01]  /*4200*/  FFMA R10, R91, R157, R4 ;  /* 0x0000009d5b0a7223 */ /* 0x000fe20000000004 */
[----:B------:R-:W-:-:S02]  /*4210*/  HADD2.F32 R13, -RZ, R12.H1_H1 ;  /* 0x3000000cff0d7230 */ /* 0x000fc40000004100 */
[----:B------:R-:W-:Y:S01]  /*4220*/  FFMA R12, R91, R155, R6 ;  /* 0x0000009b5b0c7223 */ /* 0x000fe20000000006 */
[--C-:B------:R-:W-:Y:S01]  /*4230*/  HADD2.F32 R15, -RZ, R9.reuse.H0_H0 ;  /* 0x20000009ff0f7230 */ /* 0x100fe20000004100 */
[----:B------:R-:W-:Y:S01]  /*4240*/  F2FP.F16.E4M3.UNPACK_B R14, R3 ;  /* 0x00000003ff0e723e */ /* 0x000fe200020006ff */
[-C--:B------:R-:W-:Y:S01]  /*4250*/  FFMA R24, R11, R145.reuse, R10 ;  /* 0x000000910b187223 */ /* 0x080fe2000000000a */
[-C--:B------:R-:W-:Y:S01]  /*4260*/  FFMA R27, R13, R145.reuse, R156 ;  /* 0x000000910d1b7223 */ /* 0x080fe2000000009c */
[----:B------:R-:W-:Y:S02]  /*4270*/  HADD2.F32 R9, -RZ, R9.H1_H1 ;  /* 0x30000009ff097230 */ /* 0x000fe40000004100 */
[----:B------:R-:W-:Y:S01]  /*4280*/  FFMA R26, R15, R145, R12 ;  /* 0x000000910f1a7223 */ /* 0x000fe2000000000c */
[--C-:B------:R-:W-:Y:S01]  /*4290*/  HADD2.F32 R13, -RZ, R14.reuse.H0_H0 ;  /* 0x2000000eff0d7230 */ /* 0x100fe20000004100 */
[----:B------:R-:W-:Y:S01]  /*42a0*/  F2FP.F16.E4M3.UNPACK_B R11, R3.H1 ;  /* 0x00000003ff0b723e */ /* 0x000fe200030006ff */
[----:B------:R-:W-:-:S02]  /*42b0*/  HADD2.F32 R15, -RZ, R14.H1_H1 ;  /* 0x3000000eff0f7230 */ /* 0x000fc40000004100 */
[C-C-:B------:R-:W-:Y:S01]  /*42c0*/  FFMA R10, R91.reuse, R153, R4.reuse ;  /* 0x000000995b0a7223 */ /* 0x140fe20000000004 */
[----:B------:R-:W-:Y:S01]  /*42d0*/  FFMA R152, R91, R152, R4 ;  /* 0x000000985b987223 */ /* 0x000fe20000000004 */
[----:B------:R-:W-:Y:S01]  /*42e0*/  F2FP.F16.E4M3.UNPACK_B R12, R7 ;  /* 0x00000007ff0c723e */ /* 0x000fe200020006ff */
[-C--:B------:R-:W-:Y:S01]  /*42f0*/  FFMA R29, R9, R145.reuse, R154 ;  /* 0x00000091091d7223 */ /* 0x080fe2000000009a */
[-C--:B------:R-:W-:Y:S01]  /*4300*/  FFMA R14, R13, R145.reuse, R10 ;  /* 0x000000910d0e7223 */ /* 0x080fe2000000000a */
[----:B------:R-:W-:Y:S01]  /*4310*/  FFMA R31, R15, R145, R152 ;  /* 0x000000910f1f7223 */ /* 0x000fe20000000098 */
[----:B------:R-:W-:Y:S02]  /*4320*/  HADD2.F32 R9, -RZ, R11.H0_H0 ;  /* 0x2000000bff097230 */ /* 0x000fe40000004100 */
[C-C-:B------:R-:W-:Y:S01]  /*4330*/  FFMA R10, R91.reuse, R151, R6.reuse ;  /* 0x000000975b0a7223 */ /* 0x140fe20000000006 */
[--C-:B------:R-:W-:Y:S02]  /*4340*/  HADD2.F32 R15, -RZ, R12.reuse.H0_H0 ;  /* 0x2000000cff0f7230 */ /* 0x100fe40000004100 */
[----:B------:R-:W-:Y:S01]  /*4350*/  FFMA R150, R91, R150, R6 ;  /* 0x000000965b967223 */ /* 0x000fe20000000006 */
[----:B------:R-:W-:-:S02]  /*4360*/  HADD2.F32 R21, -RZ, R12.H1_H1 ;  /* 0x3000000cff157230 */ /* 0x000fc40000004100 */
[----:B------:R-:W-:Y:S01]  /*4370*/  FFMA R12, R91, R149, R4 ;  /* 0x000000955b0c7223 */ /* 0x000fe20000000004 */
[-C--:B------:R-:W-:Y:S01]  /*4380*/  FFMA R28, R9, R145.reuse, R10 ;  /* 0x00000091091c7223 */ /* 0x080fe2000000000a */
[C---:B------:R-:W-:Y:S01]  /*4390*/  LOP3.LUT R9, R18.reuse, 0xff, RZ, 0xc0, !PT ;  /* 0x000000ff12097812 */ /* 0x040fe200078ec0ff */
[----:B------:R-:W-:Y:S02]  /*43a0*/  HADD2.F32 R11, -RZ, R11.H1_H1 ;  /* 0x3000000bff0b7230 */ /* 0x000fe40000004100 */
[----:B------:R-:W-:Y:S01]  /*43b0*/  FFMA R12, R15, R145, R12 ;  /* 0x000000910f0c7223 */ /* 0x000fe2000000000c */
[C---:B------:R-:W-:Y:S01]  /*43c0*/  SHF.L.U32 R15, R18.reuse, 0x4, RZ ;  /* 0x00000004120f7819 */ /* 0x040fe200000006ff */
[C---:B------:R-:W-:Y:S01]  /*43d0*/  IMAD.SHL.U32 R30, R18.reuse, 0x2, RZ ;  /* 0x00000002121e7824 */ /* 0x040fe200078e00ff */
[----:B------:R-:W-:Y:S01]  /*43e0*/  F2FP.F16.E4M3.UNPACK_B R13, R7.H1 ;  /* 0x00000007ff0d723e */ /* 0x000fe200030006ff */
[----:B------:R-:W-:Y:S01]  /*43f0*/  VIADD R9, R9, 0x1f ;  /* 0x0000001f09097836 */ /* 0x000fe20000000000 */
[----:B------:R-:W-:Y:S01]  /*4400*/  LOP3.LUT R15, R15, 0xe00, RZ, 0xc0, !PT ;  /* 0x00000e000f0f7812 */ /* 0x000fe200078ec0ff */
[----:B------:R-:W-:Y:S01]  /*4410*/  FFMA R33, R11, R145, R150 ;  /* 0x000000910b217223 */ /* 0x000fe20000000096 */
[----:B------:R-:W-:Y:S01]  /*4420*/  FFMA R10, R91, R147, R6 ;  /* 0x000000935b0a7223 */ /* 0x000fe20000000006 */
[--C-:B------:R-:W-:Y:S01]  /*4430*/  HADD2.F32 R11, -RZ, R13.reuse.H0_H0 ;  /* 0x2000000dff0b7230 */ /* 0x100fe20000004100 */
[----:B------:R-:W-:Y:S01]  /*4440*/  LOP3.LUT R15, R15, 0x6, R30, 0xf8, !PT ;  /* 0x000000060f0f7812 */ /* 0x000fe200078ef81e */
[----:B------:R-:W-:Y:S01]  /*4450*/  IMAD.SHL.U32 R30, R18, 0x8, RZ ;  /* 0x00000008121e7824 */ /* 0x000fe200078e00ff */
[----:B------:R-:W-:Y:S01]  /*4460*/  ISETP.GT.U32.AND P0, PT, R9, 0x3e, PT ;  /* 0x0000003e0900780c */ /* 0x000fe20003f04070 */
[----:B------:R-:W-:-:S02]  /*4470*/  HADD2.F32 R13, -RZ, R13.H1_H1 ;  /* 0x3000000dff0d7230 */ /* 0x000fc40000004100 */
[-C--:B------:R-:W-:Y:S01]  /*4480*/  FFMA R10, R11, R145.reuse, R10 ;  /* 0x000000910b0a7223 */ /* 0x080fe2000000000a */
[C---:B------:R-:W-:Y:S01]  /*4490*/  FFMA R148, R91.reuse, R148, R4 ;  /* 0x000000945b947223 */ /* 0x040fe20000000004 */
[----:B------:R-:W-:Y:S01]  /*44a0*/  LOP3.LUT R11, R30, 0x80, RZ, 0xc0, !PT ;  /* 0x000000801e0b7812 */ /* 0x000fe200078ec0ff */
[----:B------:R-:W-:Y:S01]  /*44b0*/  FFMA R146, R91, R146, R6 ;  /* 0x000000925b927223 */ /* 0x000fe20000000006 */
[----:B------:R-:W-:Y:S01]  /*44c0*/  F2FP.SATFINITE.RELU.E4M3.F32.PACK_AB_MERGE_C R31, R31, R14, RZ ;  /* 0x0000000e1f1f723e */ /* 0x000fe200048078ff */
[-C--:B------:R-:W-:Y:S01]  /*44d0*/  FFMA R21, R21, R145.reuse, R148 ;  /* 0x0000009115157223 */ /* 0x080fe20000000094 */
[----:B------:R-:W-:Y:S01]  /*44e0*/  LOP3.LUT R14, R11, 0x10, R18, 0xf8, !PT ;  /* 0x000000100b0e7812 */ /* 0x000fe200078ef812 */
[----:B------:R-:W-:Y:S01]  /*44f0*/  FFMA R13, R13, R145, R146 ;  /* 0x000000910d0d7223 */ /* 0x000fe20000000092 */
[----:B------:R-:W-:Y:S01]  /*4500*/  IMAD.MOV.U32 R11, RZ, RZ, 0x10 ;  /* 0x00000010ff0b7424 */ /* 0x000fe200078e00ff */
[----:B------:R-:W-:Y:S02]  /*4510*/  LOP3.LUT R9, R15, 0x60, R30, 0xf8, !PT ;  /* 0x000000600f097812 */ /* 0x000fe400078ef81e */
[----:B------:R-:W-:-:S02]  /*4520*/  F2FP.SATFINITE.RELU.E4M3.F32.PACK_AB_MERGE_C R20, R23, R20, RZ ;  /* 0x000000141714723e */ /* 0x000fc400048078ff */
[----:B------:R-:W-:Y:S02]  /*4530*/  F2FP.SATFINITE.RELU.E4M3.F32.PACK_AB_MERGE_C R22, R25, R22, RZ ;  /* 0x000000161916723e */ /* 0x000fe400048078ff */
[----:B------:R-:W-:Y:S02]  /*4540*/  F2FP.SATFINITE.RELU.E4M3.F32.PACK_AB_MERGE_C R24, R27, R24, RZ ;  /* 0x000000181b18723e */ /* 0x000fe400048078ff */
[----:B------:R-:W-:Y:S02]  /*4550*/  F2FP.SATFINITE.RELU.E4M3.F32.PACK_AB_MERGE_C R26, R29, R26, RZ ;  /* 0x0000001a1d1a723e */ /* 0x000fe400048078ff */
[----:B------:R-:W-:Y:S02]  /*4560*/  F2FP.SATFINITE.RELU.E4M3.F32.PACK_AB_MERGE_C R33, R33, R28, RZ ;  /* 0x0000001c2121723e */ /* 0x000fe400048078ff */
[----:B------:R-:W-:Y:S02]  /*4570*/  F2FP.SATFINITE.RELU.E4M3.F32.PACK_AB_MERGE_C R21, R21, R12, RZ ;  /* 0x0000000c1515723e */ /* 0x000fe400048078ff */
[----:B------:R-:W-:-:S02]  /*4580*/  F2FP.SATFINITE.RELU.E4M3.F32.PACK_AB_MERGE_C R13, R13, R10, RZ ;  /* 0x0000000a0d0d723e */ /* 0x000fc400048078ff */
[----:B------:R-:W-:Y:S02]  /*4590*/  LOP3.LUT R9, R9, R14, RZ, 0xfc, !PT ;  /* 0x0000000e09097212 */ /* 0x000fe400078efcff */
[----:B------:R-:W-:Y:S01]  /*45a0*/  SEL R11, R11, 0xfffffff0, !P2 ;  /* 0xfffffff00b0b7807 */ /* 0x000fe20005000000 */
[----:B------:R-:W-:Y:S06]  /*45b0*/  @P0 BRA `(.L_x_56) ;  /* 0x0000000000040947 */ /* 0x000fec0003800000 */
[----:B------:R-:W-:-:S04]  /*45c0*/  DEPBAR.LE SB0, 0x1 ;  /* 0x000080400000791a */ /* 0x000fc80000000000 */
.L_x_56:
[----:B------:R-:W-:Y:S05]  /*45d0*/  WARPSYNC.ALL ;  /* 0x0000000000007948 */ /* 0x000fea0003800000 */
[----:B------:R-:W-:Y:S01]  /*45e0*/  BAR.SYNC.DEFER_BLOCKING 0x1, 0x100 ;  /* 0x0044000000007b1d */ /* 0x000fe20000010000 */
[----:B------:R-:W-:-:S05]  /*45f0*/  IADD3 R10, R9, UR50, RZ ;  /* 0x00000032090a7c10 */ /* 0x000fca000fffe0ff */
[----:B------:R-:W-:Y:S01]  /*4600*/  IMAD.IADD R10, R10, 0x1, R11 ;  /* 0x000000010a0a7824 */ /* 0x000fe200078e020b */
[----:B------:R-:W-:Y:S01]  /*4610*/  BSSY B0, `(.L_x_57) ;  /* 0x0000016000007945 */ /* 0x000fe20003800000 */
[----:B------:R1:W-:Y:S04]  /*4620*/  STS.U16 [R9+UR50+0x4200], R20 ;  /* 0x0042001409007988 */ /* 0x0003e80008000432 */
[----:B------:R1:W-:Y:S04]  /*4630*/  STS.U16 [R9+UR50+0x4300], R22 ;  /* 0x0043001609007988 */ /* 0x0003e80008000432 */
[----:B------:R1:W-:Y:S04]  /*4640*/  STS.U16 [R9+UR50+0x4208], R24 ;  /* 0x0042081809007988 */ /* 0x0003e80008000432 */
[----:B------:R1:W-:Y:S04]  /*4650*/  STS.U16 [R9+UR50+0x4308], R26 ;  /* 0x0043081a09007988 */ /* 0x0003e80008000432 */
[----:B------:R1:W-:Y:S04]  /*4660*/  STS.U16 [R10+0x4200], R31 ;  /* 0x0042001f0a007388 */ /* 0x0003e80000000400 */
[----:B------:R1:W-:Y:S04]  /*4670*/  STS.U16 [R10+0x4300], R33 ;  /* 0x004300210a007388 */ /* 0x0003e80000000400 */
[----:B------:R1:W-:Y:S04]  /*4680*/  STS.U16 [R10+0x4208], R21 ;  /* 0x004208150a007388 */ /* 0x0003e80000000400 */
[----:B------:R1:W-:Y:S01]  /*4690*/  STS.U16 [R10+0x4308], R13 ;  /* 0x0043080d0a007388 */ /* 0x0003e20000000400 */
[----:B------:R-:W-:Y:S01]  /*46a0*/  @!PT LDS RZ, [RZ] ;  /* 0x00000000fffff984 */ /* 0x000fe20000000800 */
[----:B------:R-:W-:Y:S01]  /*46b0*/  @!PT LDS RZ, [RZ] ;  /* 0x00000000fffff984 */ /* 0x000fe20000000800 */
[----:B------:R-:W-:Y:S01]  /*46c0*/  @!PT LDS RZ, [RZ] ;  /* 0x00000000fffff984 */ /* 0x000fe20000000800 */
[----:B------:R-:W-:Y:S01]  /*46d0*/  @!PT LDS RZ, [RZ] ;  /* 0x00000000fffff984 */ /* 0x000fe20000000800 */
[----:B------:R2:W-:Y:S06]  /*46e0*/  MEMBAR.ALL.CTA ;  /* 0x0000000000007992 */ /* 0x0005ec0000008000 */
[----:B--2---:R-:W2:Y:S02]  /*46f0*/  FENCE.VIEW.ASYNC.S ;  /* 0x00000000000073c6 */ /* 0x004ea40000000000 */
[----:B--2---:R-:W-:Y:S06]  /*4700*/  BAR.SYNC.DEFER_BLOCKING 0x1, 0x100 ;  /* 0x0044000000007b1d */ /* 0x004fec0000010000 */
[----:B-1----:R-:W-:Y:S05]  /*4710*/  @P0 BRA `(.L_x_58) ;  /* 0x0000000000140947 */ /* 0x002fea0003800000 */
[----:B------:R-:W-:Y:S02]  /*4720*/  UIADD3 UR4, UP0, UR42, 0x4f0, URZ ;  /* 0x000004f02a047890 */ /* 0x000fe4000ff1e03f */
[----:B------:R-:W-:Y:S02]  /*4730*/  UIADD3 UR44, UR50, 0x4200, URZ ;  /* 0x00004200322c7890 */ /* 0x000fe4000fffe03f */
[----:B------:R-:W-:-:S09]  /*4740*/  UIADD3.X UR5, URZ, UR43, URZ, UP0, !UPT ;  /* 0x0000002b3f057290 */ /* 0x000fd200087fe43f */
[----:B------:R1:W-:Y:S02]  /*4750*/  UTMASTG.3D [UR44], [UR4] ;  /* 0x0000002c040073b5 */ /* 0x0003e40008010000 */
[----:B-1----:R0:W-:Y:S02]  /*4760*/  UTMACMDFLUSH ;  /* 0x00000000000079b7 */ /* 0x0021e40000000000 */
.L_x_58:
[----:B------:R-:W-:Y:S05]  /*4770*/  BSYNC B0 ;  /* 0x0000000000007941 */ /* 0x000fea0003800000 */
.L_x_57:
[----:B------:R-:W-:Y:S04]  /*4780*/  BSSY B0, `(.L_x_59) ;  /* 0x000002e000007945 */ /* 0x000fe80003800000 */
[----:B------:R-:W-:Y:S05]  /*4790*/  @P1 BRA `(.L_x_60) ;  /* 0x0000000000b01947 */ /* 0x000fea0003800000 */
[----:B------:R-:W-:-:S13]  /*47a0*/  ISETP.NE.AND P3, PT, R90, 0x3, PT ;  /* 0x000000035a00780c */ /* 0x000fda0003f65270 */
[----:B------:R-:W-:Y:S05]  /*47b0*/  @!P3 BRA `(.L_x_61) ;  /* 0x000000000004b947 */ /* 0x000fea0003800000 */
[----:B------:R-:W-:Y:S01]  /*47c0*/  BPT.TRAP 0x1 ;  /* 0x000000040000795c */ /* 0x000fe20000300000 */
.L_x_61:
[----:B------:R-:W-:Y:S01]  /*47d0*/  LEA R21, R96, UR50, 0x3 ;  /* 0x0000003260157c11 */ /* 0x000fe2000f8e18ff */
[----:B------:R-:W-:Y:S01]  /*47e0*/  BSSY B1, `(.L_x_62) ;  /* 0x0000004000017945 */ /* 0x000fe20003800000 */
[----:B------:R-:W-:-:S04]  /*47f0*/  SHF.L.U32 R12, R95, 0x1f, RZ ;  /* 0x0000001f5f0c7819 */ /* 0x000fc800000006ff */
[----:B------:R-:W1:Y:S02]  /*4800*/  SYNCS.PHASECHK.TRANS64.TRYWAIT P2, [R21+URZ+0xc0], R12 ;  /* 0x0000c00c150075a7 */ /* 0x000e64000804017f */
[----:B-1----:R-:W-:Y:S05]  /*4810*/  @!P2 BRA `(.L_x_63) ;  /* 0x0000004c00aca947 */ /* 0x002fea0003800000 */
.L_x_177:
[----:B------:R-:W-:Y:S05]  /*4820*/  BSYNC B1 ;  /* 0x0000000000017941 */ /* 0x000fea0003800000 */
.L_x_62:
[----:B------:R-:W-:Y:S04]  /*4830*/  BSSY B1, `(.L_x_64) ;  /* 0x0000011000017945 */ /* 0x000fe80003800000 */
[----:B------:R-:W-:Y:S05]  /*4840*/  @P4 BRA `(.L_x_65) ;  /* 0x00000000003c4947 */ /* 0x000fea0003800000 */
[----:B------:R-:W-:-:S04]  /*4850*/  IMAD R22, R96, 0x1000, R9 ;  /* 0x0000100060167824 */ /* 0x000fc800078e0209 */
[----:B------:R-:W-:Y:S01]  /*4860*/  VIADD R8, R22, UR50 ;  /* 0x0000003216087c36 */ /* 0x000fe20008000000 */
[----:B------:R-:W-:Y:S03]  /*4870*/  LDS.U16 R5, [R22+UR50+0x300] ;  /* 0x0003003216057984 */ /* 0x000fe60008000400 */
[----:B------:R-:W-:Y:S01]  /*4880*/  IMAD.IADD R15, R8, 0x1, R11 ;  /* 0x00000001080f7824 */ /* 0x000fe200078e020b */
[----:B------:R-:W-:Y:S04]  /*4890*/  LDS.U16 R3, [R22+UR50+0x308] ;  /* 0x0003083216037984 */ /* 0x000fe80008000400 */
[----:B------:R-:W2:Y:S04]  /*48a0*/  LDS.U16 R8, [R22+UR50+0x200] ;  /* 0x0002003216087984 */ /* 0x000ea80008000400 */
[----:B-1----:R-:W1:Y:S04]  /*48b0*/  LDS.U16 R12, [R22+UR50+0x208] ;  /* 0x00020832160c7984 */ /* 0x002e680008000400 */
[----:B------:R-:W-:Y:S04]  /*48c0*/  LDS.U16 R7, [R15+0x300] ;  /* 0x000300000f077984 */ /* 0x000fe80000000400 */
[----:B------:R-:W3:Y:S04]  /*48d0*/  LDS.U16 R14, [R15+0x200] ;  /* 0x000200000f0e7984 */ /* 0x000ee80000000400 */
[----:B------:R-:W-:Y:S04]  /*48e0*/  LDS.U16 R13, [R15+0x308] ;  /* 0x000308000f0d7984 */ /* 0x000fe80000000400 */
[----:B------:R-:W4:Y:S01]  /*48f0*/  LDS.U16 R20, [R15+0x208] ;  /* 0x000208000f147984 */ /* 0x000f220000000400 */
[----:B--2---:R-:W-:-:S02]  /*4900*/  PRMT R5, R8, 0x5410, R5 ;  /* 0x0000541008057816 */ /* 0x004fc40000000005 */
[----:B-1----:R-:W-:Y:S02]  /*4910*/  PRMT R8, R12, 0x5410, R3 ;  /* 0x000054100c087816 */ /* 0x002fe40000000003 */
[----:B---3--:R-:W-:Y:S02]  /*4920*/  PRMT R3, R14, 0x5410, R7 ;  /* 0x000054100e037816 */ /* 0x008fe40000000007 */
[----:B----4-:R-:W-:-:S07]  /*4930*/  PRMT R7, R20, 0x5410, R13 ;  /* 0x0000541014077816 */ /* 0x010fce000000000d */
.L_x_65:
[----:B------:R-:W-:Y:S05]  /*4940*/  BSYNC B1 ;  /* 0x0000000000017941 */ /* 0x000fea0003800000 */
.L_x_64:
[----:B------:R-:W-:Y:S01]  /*4950*/  @!PT LDS RZ, [RZ] ;  /* 0x00000000fffff984 */ /* 0x000fe20000000800 */
[----:B------:R-:W-:Y:S01]  /*4960*/  @!PT LDS RZ, [RZ] ;  /* 0x00000000fffff984 */ /* 0x000fe20000000800 */
[----:B------:R-:W-:Y:S01]  /*4970*/  @!PT LDS RZ, [RZ] ;  /* 0x00000000fffff984 */ /* 0x000fe20000000800 */
[----:B------:R-:W-:Y:S01]  /*4980*/  @!PT LDS RZ, [RZ] ;  /* 0x00000000fffff984 */ /* 0x000fe20000000800 */
[----:B------:R2:W-:Y:S06]  /*4990*/  MEMBAR.ALL.CTA ;  /* 0x0000000000007992 */ /* 0x0005ec0000008000 */
[----:B--2---:R-:W2:Y:S01]  /*49a0*/  FENCE.VIEW.ASYNC.S ;  /* 0x00000000000073c6 */ /* 0x004ea20000000000 */
[----:B------:R-:W-:Y:S05]  /*49b0*/  @!P3 BRA `(.L_x_66) ;  /* 0x000000000004b947 */ /* 0x000fea0003800000 */
[----:B------:R-:W-:Y:S01]  /*49c0*/  BPT.TRAP 0x1 ;  /* 0x000000040000795c */ /* 0x000fe20000300000 */
.L_x_66:
[----:B------:R-:W3:Y:S01]  /*49d0*/  S2R R13, SR_CgaCtaId ;  /* 0x00000000000d7919 */ /* 0x000ee20000008800 */
[----:B-1----:R-:W-:Y:S01]  /*49e0*/  IADD3 R12, R21, 0xe0, RZ ;  /* 0x000000e0150c7810 */ /* 0x002fe20007ffe0ff */
[----:B------:R-:W-:-:S05]  /*49f0*/  VIADD R96, R96, 0x1 ;  /* 0x0000000160607836 */ /* 0x000fca0000000000 */
[----:B------:R-:W-:-:S04]  /*4a00*/  ISETP.NE.AND P2, PT, R96, 0x4, PT ;  /* 0x000000046000780c */ /* 0x000fc80003f45270 */
[----:B------:R-:W-:Y:S02]  /*4a10*/  SEL R96, R96, RZ, P2 ;  /* 0x000000ff60607207 */ /* 0x000fe40001000000 */
[----:B---3--:R-:W-:-:S04]  /*4a20*/  PRMT R12, R13, 0x654, R12 ;  /* 0x000006540d0c7816 */ /* 0x008fc8000000000c */
[----:B--2---:R1:W-:Y:S02]  /*4a30*/  SYNCS.ARRIVE.TRANS64.RED.A1T0 RZ, [R12+URZ], RZ ;  /* 0x000000ff0cff79a7 */ /* 0x0043e4000810043f */
[----:B-1----:R-:W-:-:S04]  /*4a40*/  SEL R12, RZ, 0x1, P2 ;  /* 0x00000001ff0c7807 */ /* 0x002fc80001000000 */
[----:B------:R-:W-:-:S07]  /*4a50*/  LOP3.LUT R95, R95, R12, RZ, 0x3c, !PT ;  /* 0x0000000c5f5f7212 */ /* 0x000fce00078e3cff */
.L_x_60:
[----:B------:R-:W-:Y:S05]  /*4a60*/  BSYNC B0 ;  /* 0x0000000000007941 */ /* 0x000fea0003800000 */
.L_x_59:
[-C--:B------:R-:W-:Y:S01]  /*4a70*/  F2FP.F16.E4M3.UNPACK_B R12, R5.reuse ;  /* 0x00000005ff0c723e */ /* 0x080fe200020006ff */
[C---:B------:R-:W-:Y:S01]  /*4a80*/  FFMA R144, R91.reuse, R144, R4 ;  /* 0x000000905b907223 */ /* 0x040fe20000000004 */
[----:B------:R-:W-:Y:S01]  /*4a90*/  F2FP.F16.E4M3.UNPACK_B R20, R5.H1 ;  /* 0x00000005ff14723e */ /* 0x000fe200030006ff */
[C-C-:B------:R-:W-:Y:S01]  /*4aa0*/  FFMA R14, R91.reuse, R141, R6.reuse ;  /* 0x0000008d5b0e7223 */ /* 0x140fe20000000006 */
[----:B------:R-:W-:Y:S01]  /*4ab0*/  F2FP.F16.E4M3.UNPACK_B R22, R8 ;  /* 0x00000008ff16723e */ /* 0x000fe200020006ff */
[----:B------:R-:W-:Y:S02]  /*4ac0*/  HADD2.F32 R15, -RZ, R12.H1_H1 ;  /* 0x3000000cff0f7230 */ /* 0x000fe40000004100 */
[C---:B------:R-:W-:Y:S01]  /*4ad0*/  FFMA R142, R91.reuse, R142, R6 ;  /* 0x0000008e5b8e7223 */ /* 0x040fe20000000006 */
[----:B------:R-:W-:Y:S02]  /*4ae0*/  HADD2.F32 R21, -RZ, R20.H0_H0 ;  /* 0x20000014ff157230 */ /* 0x000fe40000004100 */
[----:B------:R-:W-:Y:S01]  /*4af0*/  FFMA R140, R91, R140, R4 ;  /* 0x0000008c5b8c7223 */ /* 0x000fe20000000004 */
[----:B------:R-:W-:-:S02]  /*4b00*/  HADD2.F32 R13, -RZ, R12.H0_H0 ;  /* 0x2000000cff0d7230 */ /* 0x000fc40000004100 */
[----:B------:R-:W-:Y:S01]  /*4b10*/  FFMA R12, R91, R143, R4 ;  /* 0x0000008f5b0c7223 */ /* 0x000fe20000000004 */
[-C--:B------:R-:W-:Y:S01]  /*4b20*/  FFMA R144, R15, R145.reuse, R144 ;  /* 0x000000910f907223 */ /* 0x080fe20000000090 */
[-C--:B------:R-:W-:Y:S01]  /*4b30*/  FFMA R15, R21, R145.reuse, R14 ;  /* 0x00000091150f7223 */ /* 0x080fe2000000000e */
[----:B------:R-:W-:Y:S02]  /*4b40*/  HADD2.F32 R21, -RZ, R20.H1_H1 ;  /* 0x30000014ff157230 */ /* 0x000fe40000004100 */
[----:B------:R-:W-:Y:S01]  /*4b50*/  FFMA R13, R13, R145, R12 ;  /* 0x000000910d0d7223 */ /* 0x000fe2000000000c */
[--C-:B------:R-:W-:Y:S02]  /*4b60*/  HADD2.F32 R23, -RZ, R22.reuse.H0_H0 ;  /* 0x20000016ff177230 */ /* 0x100fe40000004100 */
[----:B------:R-:W-:Y:S01]  /*4b70*/  FFMA R12, R91, R139, R4 ;  /* 0x0000008b5b0c7223 */ /* 0x000fe20000000004 */
[----:B------:R-:W-:Y:S01]  /*4b80*/  HADD2.F32 R25, -RZ, R22.H1_H1 ;  /* 0x30000016ff197230 */ /* 0x000fe20000004100 */
[----:B------:R-:W-:Y:S01]  /*4b90*/  F2FP.F16.E4M3.UNPACK_B R14, R8.H1 ;  /* 0x00000008ff0e723e */ /* 0x000fe200030006ff */
[----:B------:R-:W-:Y:S01]  /*4ba0*/  FFMA R142, R21, R145, R142 ;  /* 0x00000091158e7223 */ /* 0x000fe2000000008e */
[----:B------:R-:W-:Y:S01]  /*4bb0*/  F2FP.F16.E4M3.UNPACK_B R26, R3 ;  /* 0x00000003ff1a723e */ /* 0x000fe200020006ff */
[-C--:B------:R-:W-:Y:S01]  /*4bc0*/  FFMA R20, R23, R145.reuse, R12 ;  /* 0x0000009117147223 */ /* 0x080fe2000000000c */
[----:B------:R-:W-:Y:S01]  /*4bd0*/  FFMA R21, R25, R145, R140 ;  /* 0x0000009119157223 */ /* 0x000fe2000000008c */
[--C-:B------:R-:W-:Y:S01]  /*4be0*/  HADD2.F32 R23, -RZ, R14.reuse.H0_H0 ;  /* 0x2000000eff177230 */ /* 0x100fe20000004100 */
[----:B------:R-:W-:Y:S01]  /*4bf0*/  F2FP.F16.E4M3.UNPACK_B R27, R3.H1 ;  /* 0x00000003ff1b723e */ /* 0x000fe200030006ff */
[----:B------:R-:W-:-:S02]  /*4c00*/  HADD2.F32 R25, -RZ, R14.H1_H1 ;  /* 0x3000000eff197230 */ /* 0x000fc40000004100 */
[C---:B------:R-:W-:Y:S01]  /*4c10*/  FFMA R14, R91.reuse, R135, R4 ;  /* 0x000000875b0e7223 */ /* 0x040fe20000000004 */
[--C-:B------:R-:W-:Y:S02]  /*4c20*/  HADD2.F32 R29, -RZ, R26.reuse.H0_H0 ;  /* 0x2000001aff1d7230 */ /* 0x100fe40000004100 */
[C-C-:B------:R-:W-:Y:S01]  /*4c30*/  FFMA R12, R91.reuse, R137, R6.reuse ;  /* 0x000000895b0c7223 */ /* 0x140fe20000000006 */
[C---:B------:R-:W-:Y:S01]  /*4c40*/  FFMA R138, R91.reuse, R138, R6 ;  /* 0x0000008a5b8a7223 */ /* 0x040fe20000000006 */
[----:B------:R-:W-:Y:S01]  /*4c50*/  F2FP.F16.E4M3.UNPACK_B R28, R7.H1 ;  /* 0x00000007ff1c723e */ /* 0x000fe200030006ff */
[----:B------:R-:W-:Y:S01]  /*4c60*/  FFMA R132, R91, R132, R4 ;  /* 0x000000845b847223 */ /* 0x000fe20000000004 */
[-C--:B------:R-:W-:Y:S01]  /*4c70*/  FFMA R24, R29, R145.reuse, R14 ;  /* 0x000000911d187223 */ /* 0x080fe2000000000e */
[----:B------:R-:W-:Y:S01]  /*4c80*/  FFMA R22, R23, R145, R12 ;  /* 0x0000009117167223 */ /* 0x000fe2000000000c */
[----:B------:R-:W-:Y:S02]  /*4c90*/  HADD2.F32 R29, -RZ, R27.H0_H0 ;  /* 0x2000001bff1d7230 */ /* 0x000fe40000004100 */
[----:B------:R-:W-:Y:S01]  /*4ca0*/  FFMA R12, R91, R133, R6 ;  /* 0x000000855b0c7223 */ /* 0x000fe20000000006 */
[----:B------:R-:W-:Y:S01]  /*4cb0*/  F2FP.F16.E4M3.UNPACK_B R14, R7 ;  /* 0x00000007ff0e723e */ /* 0x000fe200020006ff */
[----:B------:R-:W-:Y:S01]  /*4cc0*/  FFMA R23, R25, R145, R138 ;  /* 0x0000009119177223 */ /* 0x000fe2000000008a */
[----:B------:R-:W-:-:S02]  /*4cd0*/  HADD2.F32 R25, -RZ, R26.H1_H1 ;  /* 0x3000001aff197230 */ /* 0x000fc40000004100 */
[----:B------:R-:W-:Y:S01]  /*4ce0*/  FFMA R26, R29, R145, R12 ;  /* 0x000000911d1a7223 */ /* 0x000fe2000000000c */
[C-C-:B------:R-:W-:Y:S01]  /*4cf0*/  FFMA R12, R91.reuse, R131, R4.reuse ;  /* 0x000000835b0c7223 */ /* 0x140fe20000000004 */
[--C-:B------:R-:W-:Y:S02]  /*4d00*/  HADD2.F32 R29, -RZ, R14.reuse.H0_H0 ;  /* 0x2000000eff1d7230 */ /* 0x100fe40000004100 */
[C---:B------:R-:W-:Y:S01]  /*4d10*/  FFMA R136, R91.reuse, R136, R4 ;  /* 0x000000885b887223 */ /* 0x040fe20000000004 */
[----:B------:R-:W-:Y:S02]  /*4d20*/  HADD2.F32 R31, -RZ, R14.H1_H1 ;  /* 0x3000000eff1f7230 */ /* 0x000fe40000004100 */
[C-C-:B------:R-:W-:Y:S01]  /*4d30*/  FFMA R134, R91.reuse, R134, R6.reuse ;  /* 0x000000865b867223 */ /* 0x140fe20000000006 */
[----:B------:R-:W-:Y:S02]  /*4d40*/  HADD2.F32 R27, -RZ, R27.H1_H1 ;  /* 0x3000001bff1b7230 */ /* 0x000fe40000004100 */
[----:B------:R-:W-:Y:S01]  /*4d50*/  FFMA R14, R91, R129, R6 ;  /* 0x000000815b0e7223 */ /* 0x000fe20000000006 */
[----:B------:R-:W-:-:S02]  /*4d60*/  HADD2.F32 R33, -RZ, R28.H0_H0 ;  /* 0x2000001cff217230 */ /* 0x000fc40000004100 */
[----:B------:R-:W-:Y:S01]  /*4d70*/  FFMA R130, R91, R130, R6 ;  /* 0x000000825b827223 */ /* 0x000fe20000000006 */
[----:B------:R-:W-:Y:S02]  /*4d80*/  HADD2.F32 R35, -RZ, R28.H1_H1 ;  /* 0x3000001cff237230 */ /* 0x000fe40000004100 */
[-C--:B------:R-:W-:Y:S01]  /*4d90*/  FFMA R12, R29, R145.reuse, R12 ;  /* 0x000000911d0c7223 */ /* 0x080fe2000000000c */
[-C--:B------:R-:W-:Y:S01]  /*4da0*/  FFMA R29, R31, R145.reuse, R132 ;  /* 0x000000911f1d7223 */ /* 0x080fe20000000084 */
[-C--:B------:R-:W-:Y:S01]  /*4db0*/  FFMA R25, R25, R145.reuse, R136 ;  /* 0x0000009119197223 */ /* 0x080fe20000000088 */
[-C--:B------:R-:W-:Y:S01]  /*4dc0*/  FFMA R27, R27, R145.reuse, R134 ;  /* 0x000000911b1b7223 */ /* 0x080fe20000000086 */
[-C--:B------:R-:W-:Y:S01]  /*4dd0*/  FFMA R14, R33, R145.reuse, R14 ;  /* 0x00000091210e7223 */ /* 0x080fe2000000000e */
[----:B------:R-:W-:Y:S01]  /*4de0*/  FFMA R31, R35, R145, R130 ;  /* 0x00000091231f7223 */ /* 0x000fe20000000082 */
[----:B------:R-:W-:Y:S02]  /*4df0*/  F2FP.SATFINITE.RELU.E4M3.F32.PACK_AB_MERGE_C R144, R144, R13, RZ ;  /* 0x0000000d9090723e */ /* 0x000fe400048078ff */
[----:B------:R-:W-:-:S02]  /*4e00*/  F2FP.SATFINITE.RELU.E4M3.F32.PACK_AB_MERGE_C R142, R142, R15, RZ ;  /* 0x0000000f8e8e723e */ /* 0x000fc400048078ff */
[----:B------:R-:W-:Y:S02]  /*4e10*/  F2FP.SATFINITE.RELU.E4M3.F32.PACK_AB_MERGE_C R20, R21, R20, RZ ;  /* 0x000000141514723e */ /* 0x000fe400048078ff */
[----:B------:R-:W-:Y:S02]  /*4e20*/  F2FP.SATFINITE.RELU.E4M3.F32.PACK_AB_MERGE_C R22, R23, R22, RZ ;  /* 0x000000161716723e */ /* 0x000fe400048078ff */
[----:B------:R-:W-:Y:S02]  /*4e30*/  F2FP.SATFINITE.RELU.E4M3.F32.PACK_AB_MERGE_C R25, R25, R24, RZ ;  /* 0x000000181919723e */ /* 0x000fe400048078ff */
[----:B------:R-:W-:Y:S02]  /*4e40*/  F2FP.SATFINITE.RELU.E4M3.F32.PACK_AB_MERGE_C R27, R27, R26, RZ ;  /* 0x0000001a1b1b723e */ /* 0x000fe400048078ff */
[----:B------:R-:W-:Y:S02]  /*4e50*/  F2FP.SATFINITE.RELU.E4M3.F32.PACK_AB_MERGE_C R29, R29, R12, RZ ;  /* 0x0000000c1d1d723e */ /* 0x000fe400048078ff */
[----:B------:R-:W-:Y:S01]  /*4e60*/  F2FP.SATFINITE.RELU.E4M3.F32.PACK_AB_MERGE_C R31, R31, R14, RZ ;  /* 0x0000000e1f1f723e */ /* 0x000fe200048078ff */
[----:B------:R-:W-:Y:S06]  /*4e70*/  @P0 BRA `(.L_x_67) ;  /* 0x0000000000040947 */ /* 0x000fec0003800000 */
[----:B------:R-:W-:-:S04]  /*4e80*/  DEPBAR.LE SB0, 0x1 ;  /* 0x000080400000791a */ /* 0x000fc80000000000 */
.L_x_67:
[----:B------:R-:W-:Y:S05]  /*4e90*/  WARPSYNC.ALL ;  /* 0x0000000000007948 */ /* 0x000fea0003800000 */
[----:B------:R-:W-:Y:S06]  /*4ea0*/  BAR.SYNC.DEFER_BLOCKING 0x1, 0x100 ;  /* 0x0044000000007b1d */ /* 0x000fec0000010000 */
        /* <DEDUP_REMOVED lines=19> */
[----:B------:R-:W-:Y:S02]  /*4fe0*/  UIADD3 UR4, UR50, 0x5200, URZ ;  /* 0x0000520032047890 */ /* 0x000fe4000fffe03f */
[----:B------:R-:W-:Y:S01]  /*4ff0*/  UIADD3.X UR9, URZ, UR43, URZ, UP0, !UPT ;  /* 0x0000002b3f097290 */ /* 0x000fe200087fe43f */
[----:B------:R-:W-:Y:S01]  /*5000*/  UMOV UR6, UR46 ;  /* 0x0000002e00067c82 */ /* 0x000fe20008000000 */
[----:B------:R-:W-:-:S07]  /*5010*/  UMOV UR7, UR47 ;  /* 0x0000002f00077c82 */ /* 0x000fce0008000000 */
[----:B------:R1:W-:Y:S02]  /*5020*/  UTMASTG.3D [UR4], [UR8] ;  /* 0x00000004080073b5 */ /* 0x0003e40008010000 */
[----:B-1----:R0:W-:Y:S02]  /*5030*/  UTMACMDFLUSH ;  /* 0x00000000000079b7 */ /* 0x0021e40000000000 */
.L_x_69:
[----:B------:R-:W-:Y:S05]  /*5040*/  BSYNC B0 ;  /* 0x0000000000007941 */ /* 0x000fea0003800000 */
.L_x_68:
[----:B------:R-:W-:Y:S04]  /*5050*/  BSSY B0, `(.L_x_70) ;  /* 0x000002e000007945 */ /* 0x000fe80003800000 */
[----:B------:R-:W-:Y:S05]  /*5060*/  @P1 BRA `(.L_x_71) ;  /* 0x0000000000b01947 */ /* 0x000fea0003800000 */
[----:B------:R-:W-:-:S13]  /*5070*/  ISETP.NE.AND P3, PT, R90, 0x3, PT ;  /* 0x000000035a00780c */ /* 0x000fda0003f65270 */
[----:B------:R-:W-:Y:S05]  /*5080*/  @!P3 BRA `(.L_x_72) ;  /* 0x000000000004b947 */ /* 0x000fea0003800000 */
[----:B------:R-:W-:Y:S01]  /*5090*/  BPT.TRAP 0x1 ;  /* 0x000000040000795c */ /* 0x000fe20000300000 */
.L_x_72:
[----:B------:R-:W-:Y:S01]  /*50a0*/  LEA R15, R96, UR50, 0x3 ;  /* 0x00000032600f7c11 */ /* 0x000fe2000f8e18ff */
[----:B------:R-:W-:Y:S01]  /*50b0*/  BSSY B1, `(.L_x_73) ;  /* 0x0000004000017945 */ /* 0x000fe20003800000 */
[----:B------:R-:W-:-:S04]  /*50c0*/  SHF.L.U32 R12, R95, 0x1f, RZ ;  /* 0x0000001f5f0c7819 */ /* 0x000fc800000006ff */
[----:B------:R-:W1:Y:S02]  /*50d0*/  SYNCS.PHASECHK.TRANS64.TRYWAIT P2, [R15+URZ+0xc0], R12 ;  /* 0x0000c00c0f0075a7 */ /* 0x000e64000804017f */
[----:B-1----:R-:W-:Y:S05]  /*50e0*/  @!P2 BRA `(.L_x_74) ;  /* 0x00000044008ca947 */ /* 0x002fea0003800000 */
.L_x_178:
[----:B------:R-:W-:Y:S05]  /*50f0*/  BSYNC B1 ;  /* 0x0000000000017941 */ /* 0x000fea0003800000 */
.L_x_73:
        /* <DEDUP_REMOVED lines=17> */
.L_x_76:
[----:B------:R-:W-:Y:S05]  /*5210*/  BSYNC B1 ;  /* 0x0000000000017941 */ /* 0x000fea0003800000 */
.L_x_75:
        /* <DEDUP_REMOVED lines=8> */
.L_x_77:
        /* <DEDUP_REMOVED lines=9> */
.L_x_71:
[----:B------:R-:W-:Y:S05]  /*5330*/  BSYNC B0 ;  /* 0x0000000000007941 */ /* 0x000fea0003800000 */
.L_x_70:
        /* <DEDUP_REMOVED lines=66> */
.L_x_78:
        /* <DEDUP_REMOVED lines=27> */
.L_x_80:
[----:B------:R-:W-:Y:S05]  /*5910*/  BSYNC B0 ;  /* 0x0000000000007941 */ /* 0x000fea0003800000 */
.L_x_79:
[----:B------:R-:W-:Y:S04]  /*5920*/  BSSY B0, `(.L_x_81) ;  /* 0x000002f000007945 */ /* 0x000fe80003800000 */
[----:B------:R-:W-:Y:S05]  /*5930*/  @P1 BRA `(.L_x_82) ;  /* 0x0000000000b41947 */ /* 0x000fea0003800000 */
[----:B------:R-:W-:-:S13]  /*5940*/  ISETP.NE.AND P2, PT, R90, 0x3, PT ;  /* 0x000000035a00780c */ /* 0x000fda0003f45270 */
[----:B------:R-:W-:Y:S05]  /*5950*/  @!P2 BRA `(.L_x_83) ;  /* 0x000000000004a947 */ /* 0x000fea0003800000 */
[----:B------:R-:W-:Y:S01]  /*5960*/  BPT.TRAP 0x1 ;  /* 0x000000040000795c */ /* 0x000fe20000300000 */
.L_x_83:
[----:B------:R-:W-:Y:S01]  /*5970*/  SHF.L.U32 R12, R95, 0x1f, RZ ;  /* 0x0000001f5f0c7819 */ /* 0x000fe200000006ff */
[----:B------:R-:W-:Y:S01]  /*5980*/  BSSY B1, `(.L_x_84) ;  /* 0x0000004000017945 */ /* 0x000fe20003800000 */
[----:B------:R-:W-:-:S04]  /*5990*/  LEA R13, R96, UR50, 0x3 ;  /* 0x00000032600d7c11 */ /* 0x000fc8000f8e18ff */
[----:B------:R-:W1:Y:S02]  /*59a0*/  SYNCS.PHASECHK.TRANS64.TRYWAIT P1, [R13+URZ+0xc0], R12 ;  /* 0x0000c00c0d0075a7 */ /* 0x000e64000802017f */
[----:B-1----:R-:W-:Y:S05]  /*59b0*/  @!P1 BRA `(.L_x_85) ;  /* 0x0000003c006c9947 */ /* 0x002fea0003800000 */
.L_x_179:
[----:B------:R-:W-:Y:S05]  /*59c0*/  BSYNC B1 ;  /* 0x0000000000017941 */ /* 0x000fea0003800000 */
.L_x_84:
        /* <DEDUP_REMOVED lines=17> */
.L_x_87:
[----:B------:R-:W-:Y:S05]  /*5ae0*/  BSYNC B1 ;  /* 0x0000000000017941 */ /* 0x000fea0003800000 */
.L_x_86:
        /* <DEDUP_REMOVED lines=8> */
.L_x_88:
[----:B-1----:R-:W1:Y:S01]  /*5b70*/  S2R R12, SR_CgaCtaId ;  /* 0x00000000000c7919 */ /* 0x002e620000008800 */
[C---:B------:R-:W-:Y:S01]  /*5b80*/  LEA R11, R96.reuse, UR50, 0x3 ;  /* 0x00000032600b7c11 */ /* 0x040fe2000f8e18ff */
[----:B------:R-:W-:-:S03]  /*5b90*/  VIADD R96, R96, 0x1 ;  /* 0x0000000160607836 */ /* 0x000fc60000000000 */
[----:B------:R-:W-:Y:S02]  /*5ba0*/  IADD3 R11, R11, 0xe0, RZ ;  /* 0x000000e00b0b7810 */ /* 0x000fe40007ffe0ff */
[----:B------:R-:W-:-:S04]  /*5bb0*/  ISETP.NE.AND P1, PT, R96, 0x4, PT ;  /* 0x000000046000780c */ /* 0x000fc80003f25270 */
[----:B------:R-:W-:Y:S02]  /*5bc0*/  SEL R96, R96, RZ, P1 ;  /* 0x000000ff60607207 */ /* 0x000fe40000800000 */
[----:B-1----:R-:W-:Y:S02]  /*5bd0*/  PRMT R11, R12, 0x654, R11 ;  /* 0x000006540c0b7816 */ /* 0x002fe4000000000b */
[----:B------:R-:W-:Y:S02]  /*5be0*/  SEL R12, RZ, 0x1, P1 ;  /* 0x00000001ff0c7807 */ /* 0x000fe40000800000 */
[----:B--2---:R1:W-:Y:S02]  /*5bf0*/  SYNCS.ARRIVE.TRANS64.RED.A1T0 RZ, [R11+URZ], RZ ;  /* 0x000000ff0bff79a7 */ /* 0x0043e4000810043f */
[----:B------:R-:W-:-:S07]  /*5c00*/  LOP3.LUT R95, R95, R12, RZ, 0x3c, !PT ;  /* 0x0000000c5f5f7212 */ /* 0x000fce00078e3cff */
.L_x_82:
[----:B------:R-:W-:Y:S05]  /*5c10*/  BSYNC B0 ;  /* 0x0000000000007941 */ /* 0x000fea0003800000 */
.L_x_81:
[----:B------:R-:W-:Y:S01]  /*5c20*/  F2FP.F16.E4M3.UNPACK_B R15, R7.H1 ;  /* 0x00000007ff0f723e */ /* 0x000fe200030006ff */
[C---:B------:R-:W-:Y:S01]  /*5c30*/  FFMA R98, R91.reuse, R98, R6 ;  /* 0x000000625b627223 */ /* 0x040fe20000000006 */
[----:B-1----:R-:W-:Y:S01]  /*5c40*/  F2FP.F16.E4M3.UNPACK_B R11, R5 ;  /* 0x00000005ff0b723e */ /* 0x002fe200020006ff */
[C-C-:B------:R-:W-:Y:S01]  /*5c50*/  FFMA R12, R91.reuse, R111, R4.reuse ;  /* 0x0000006f5b0c7223 */ /* 0x140fe20000000004 */
[----:B------:R-:W-:Y:S01]  /*5c60*/  F2FP.F16.E4M3.UNPACK_B R5, R5.H1 ;  /* 0x00000005ff05723e */ /* 0x000fe200030006ff */
[----:B------:R-:W-:Y:S02]  /*5c70*/  HADD2.F32 R21, -RZ, R15.H1_H1 ;  /* 0x3000000fff157230 */ /* 0x000fe40000004100 */
[C-C-:B------:R-:W-:Y:S01]  /*5c80*/  FFMA R112, R91.reuse, R112, R4.reuse ;  /* 0x000000705b707223 */ /* 0x140fe20000000004 */
[--C-:B------:R-:W-:Y:S02]  /*5c90*/  HADD2.F32 R13, -RZ, R11.reuse.H0_H0 ;  /* 0x2000000bff0d7230 */ /* 0x100fe40000004100 */
[----:B------:R-:W-:Y:S01]  /*5ca0*/  FFMA R14, R91, R107, R4 ;  /* 0x0000006b5b0e7223 */ /* 0x000fe20000000004 */
[----:B------:R-:W-:-:S02]  /*5cb0*/  HADD2.F32 R11, -RZ, R11.H1_H1 ;  /* 0x3000000bff0b7230 */ /* 0x000fc40000004100 */
[-C--:B------:R-:W-:Y:S01]  /*5cc0*/  FFMA R29, R21, R145.reuse, R98 ;  /* 0x00000091151d7223 */ /* 0x080fe20000000062 */
[----:B------:R-:W-:Y:S01]  /*5cd0*/  FFMA R108, R91, R108, R4 ;  /* 0x0000006c5b6c7223 */ /* 0x000fe20000000004 */
[----:B------:R-:W-:Y:S01]  /*5ce0*/  FFMA R21, R13, R145, R12 ;  /* 0x000000910d157223 */ /* 0x000fe2000000000c */
[--C-:B------:R-:W-:Y:S01]  /*5cf0*/  HADD2.F32 R13, -RZ, R5.reuse.H0_H0 ;  /* 0x20000005ff0d7230 */ /* 0x100fe20000004100 */
[----:B------:R-:W-:Y:S01]  /*5d00*/  F2FP.F16.E4M3.UNPACK_B R12, R8 ;  /* 0x00000008ff0c723e */ /* 0x000fe200020006ff */
[----:B------:R-:W-:Y:S02]  /*5d10*/  HADD2.F32 R5, -RZ, R5.H1_H1 ;  /* 0x30000005ff057230 */ /* 0x000fe40000004100 */
[C-C-:B------:R-:W-:Y:S01]  /*5d20*/  FFMA R22, R91.reuse, R103, R4.reuse ;  /* 0x000000675b167223 */ /* 0x140fe20000000004 */
[C-C-:B------:R-:W-:Y:S01]  /*5d30*/  FFMA R104, R91.reuse, R104, R4.reuse ;  /* 0x000000685b687223 */ /* 0x140fe20000000004 */
[C-C-:B------:R-:W-:Y:S01]  /*5d40*/  FFMA R26, R91.reuse, R99, R4.reuse ;  /* 0x000000635b1a7223 */ /* 0x140fe20000000004 */
[C---:B------:R-:W-:Y:S01]  /*5d50*/  FFMA R100, R91.reuse, R100, R4 ;  /* 0x000000645b647223 */ /* 0x040fe20000000004 */
[C-C-:B------:R-:W-:Y:S01]  /*5d60*/  FFMA R110, R91.reuse, R110, R6.reuse ;  /* 0x0000006e5b6e7223 */ /* 0x140fe20000000006 */
[----:B------:R-:W-:Y:S01]  /*5d70*/  F2FP.F16.E4M3.UNPACK_B R8, R8.H1 ;  /* 0x00000008ff08723e */ /* 0x000fe200030006ff */
[----:B------:R-:W-:Y:S01]  /*5d80*/  FFMA R4, R91, R109, R6 ;  /* 0x0000006d5b047223 */ /* 0x000fe20000000006 */
[-C--:B------:R-:W-:Y:S01]  /*5d90*/  FFMA R112, R11, R145.reuse, R112 ;  /* 0x000000910b707223 */ /* 0x080fe20000000070 */
[----:B------:R-:W-:Y:S01]  /*5da0*/  FFMA R110, R5, R145, R110 ;  /* 0x00000091056e7223 */ /* 0x000fe2000000006e */
[----:B------:R-:W-:-:S02]  /*5db0*/  HADD2.F32 R11, -RZ, R12.H0_H0 ;  /* 0x2000000cff0b7230 */ /* 0x000fc40000004100 */
[----:B------:R-:W-:Y:S01]  /*5dc0*/  FFMA R23, R13, R145, R4 ;  /* 0x000000910d177223 */ /* 0x000fe20000000004 */
[--C-:B------:R-:W-:Y:S02]  /*5dd0*/  HADD2.F32 R5, -RZ, R8.reuse.H0_H0 ;  /* 0x20000008ff057230 */ /* 0x100fe40000004100 */
[----:B------:R-:W-:Y:S01]  /*5de0*/  FFMA R20, R91, R105, R6 ;  /* 0x000000695b147223 */ /* 0x000fe20000000006 */
[----:B------:R-:W-:Y:S01]  /*5df0*/  F2FP.F16.E4M3.UNPACK_B R4, R3 ;  /* 0x00000003ff04723e */ /* 0x000fe200020006ff */
[-C--:B------:R-:W-:Y:S01]  /*5e00*/  FFMA R14, R11, R145.reuse, R14 ;  /* 0x000000910b0e7223 */ /* 0x080fe2000000000e */
[----:B------:R-:W-:Y:S02]  /*5e10*/  HADD2.F32 R11, -RZ, R8.H1_H1 ;  /* 0x30000008ff0b7230 */ /* 0x000fe40000004100 */
[----:B------:R-:W-:Y:S01]  /*5e20*/  FFMA R20, R5, R145, R20 ;  /* 0x0000009105147223 */ /* 0x000fe20000000014 */
[----:B------:R-:W-:Y:S01]  /*5e30*/  FFMA R106, R91, R106, R6 ;  /* 0x0000006a5b6a7223 */ /* 0x000fe20000000006 */
[----:B------:R-:W-:Y:S01]  /*5e40*/  HADD2.F32 R5, -RZ, R4.H0_H0 ;  /* 0x20000004ff057230 */ /* 0x000fe20000004100 */
[----:B------:R-:W-:Y:S01]  /*5e50*/  F2FP.F16.E4M3.UNPACK_B R3, R3.H1 ;  /* 0x00000003ff03723e */ /* 0x000fe200030006ff */
[----:B------:R-:W-:Y:S01]  /*5e60*/  HADD2.F32 R13, -RZ, R12.H1_H1 ;  /* 0x3000000cff0d7230 */ /* 0x000fe20000004100 */
[----:B------:R-:W-:Y:S01]  /*5e70*/  F2FP.F16.E4M3.UNPACK_B R7, R7 ;  /* 0x00000007ff07723e */ /* 0x000fe200020006ff */
[-C--:B------:R-:W-:Y:S01]  /*5e80*/  FFMA R27, R11, R145.reuse, R106 ;  /* 0x000000910b1b7223 */ /* 0x080fe2000000006a */
[----:B------:R-:W-:Y:S01]  /*5e90*/  FFMA R22, R5, R145, R22 ;  /* 0x0000009105167223 */ /* 0x000fe20000000016 */
[----:B------:R-:W-:-:S02]  /*5ea0*/  HADD2.F32 R5, -RZ, R3.H0_H0 ;  /* 0x20000003ff057230 */ /* 0x000fc40000004100 */
[----:B------:R-:W-:Y:S01]  /*5eb0*/  FFMA R25, R13, R145, R108 ;  /* 0x000000910d197223 */ /* 0x000fe2000000006c */
[----:B------:R-:W-:Y:S02]  /*5ec0*/  HADD2.F32 R11, -RZ, R7.H0_H0 ;  /* 0x20000007ff0b7230 */ /* 0x000fe40000004100 */
[C-C-:B------:R-:W-:Y:S01]  /*5ed0*/  FFMA R24, R91.reuse, R101, R6.reuse ;  /* 0x000000655b187223 */ /* 0x140fe20000000006 */
[C-C-:B------:R-:W-:Y:S01]  /*5ee0*/  FFMA R102, R91.reuse, R102, R6.reuse ;  /* 0x000000665b667223 */ /* 0x140fe20000000006 */
[----:B------:R-:W-:Y:S02]  /*5ef0*/  HADD2.F32 R13, -RZ, R4.H1_H1 ;  /* 0x30000004ff0d7230 */ /* 0x000fe40000004100 */
[----:B------:R-:W-:Y:S01]  /*5f00*/  FFMA R6, R91, R97, R6 ;  /* 0x000000615b067223 */ /* 0x000fe20000000006 */
[----:B------:R-:W-:Y:S02]  /*5f10*/  HADD2.F32 R3, -RZ, R3.H1_H1 ;  /* 0x30000003ff037230 */ /* 0x000fe40000004100 */
[----:B------:R-:W-:Y:S01]  /*5f20*/  FFMA R5, R5, R145, R24 ;  /* 0x0000009105057223 */ /* 0x000fe20000000018 */
[----:B------:R-:W-:-:S02]  /*5f30*/  HADD2.F32 R7, -RZ, R7.H1_H1 ;  /* 0x30000007ff077230 */ /* 0x000fc40000004100 */
[-C--:B------:R-:W-:Y:S01]  /*5f40*/  FFMA R13, R13, R145.reuse, R104 ;  /* 0x000000910d0d7223 */ /* 0x080fe20000000068 */
[----:B------:R-:W-:Y:S02]  /*5f50*/  HADD2.F32 R15, -RZ, R15.H0_H0 ;  /* 0x2000000fff0f7230 */ /* 0x000fe40000004100 */
[-C--:B------:R-:W-:Y:S01]  /*5f60*/  FFMA R102, R3, R145.reuse, R102 ;  /* 0x0000009103667223 */ /* 0x080fe20000000066 */
[-C--:B------:R-:W-:Y:S01]  /*5f70*/  FFMA R11, R11, R145.reuse, R26 ;  /* 0x000000910b0b7223 */ /* 0x080fe2000000001a */
[----:B------:R-:W-:Y:S01]  /*5f80*/  FFMA R100, R7, R145, R100 ;  /* 0x0000009107647223 */ /* 0x000fe20000000064 */
[----:B------:R-:W-:Y:S01]  /*5f90*/  F2FP.SATFINITE.RELU.E4M3.F32.PACK_AB_MERGE_C R112, R112, R21, RZ ;  /* 0x000000157070723e */ /* 0x000fe200048078ff */
[----:B------:R-:W-:Y:S01]  /*5fa0*/  FFMA R6, R15, R145, R6 ;  /* 0x000000910f067223 */ /* 0x000fe20000000006 */
[----:B------:R-:W-:Y:S02]  /*5fb0*/  F2FP.SATFINITE.RELU.E4M3.F32.PACK_AB_MERGE_C R110, R110, R23, RZ ;  /* 0x000000176e6e723e */ /* 0x000fe400048078ff */
[----:B------:R-:W-:-:S02]  /*5fc0*/  F2FP.SATFINITE.RELU.E4M3.F32.PACK_AB_MERGE_C R14, R25, R14, RZ ;  /* 0x0000000e190e723e */ /* 0x000fc400048078ff */
[----:B------:R-:W-:Y:S02]  /*5fd0*/  F2FP.SATFINITE.RELU.E4M3.F32.PACK_AB_MERGE_C R20, R27, R20, RZ ;  /* 0x000000141b14723e */ /* 0x000fe400048078ff */
[----:B------:R-:W-:Y:S02]  /*5fe0*/  F2FP.SATFINITE.RELU.E4M3.F32.PACK_AB_MERGE_C R13, R13, R22, RZ ;  /* 0x000000160d0d723e */ /* 0x000fe400048078ff */
[----:B------:R-:W-:Y:S02]  /*5ff0*/  F2FP.SATFINITE.RELU.E4M3.F32.PACK_AB_MERGE_C R5, R102, R5, RZ ;  /* 0x000000056605723e */ /* 0x000fe400048078ff */
[----:B------:R-:W-:Y:S02]  /*6000*/  F2FP.SATFINITE.RELU.E4M3.F32.PACK_AB_MERGE_C R11, R100, R11, RZ ;  /* 0x0000000b640b723e */ /* 0x000fe400048078ff */
[----:B------:R-:W-:Y:S01]  /*6010*/  F2FP.SATFINITE.RELU.E4M3.F32.PACK_AB_MERGE_C R29, R29, R6, RZ ;  /* 0x000000061d1d723e */ /* 0x000fe200048078ff */
[----:B------:R-:W-:Y:S06]  /*6020*/  @P0 BRA `(.L_x_89) ;  /* 0x0000000000040947 */ /* 0x000fec0003800000 */
[----:B------:R-:W-:-:S04]  /*6030*/  DEPBAR.LE SB0, 0x1 ;  /* 0x000080400000791a */ /* 0x000fc80000000000 */
.L_x_89:
[----:B------:R-:W-:Y:S05]  /*6040*/  WARPSYNC.ALL ;  /* 0x0000000000007948 */ /* 0x000fea0003800000 */
[----:B------:R-:W-:Y:S01]  /*6050*/  BAR.SYNC.DEFER_BLOCKING 0x1, 0x100 ;  /* 0x0044000000007b1d */ /* 0x000fe20000010000 */
[----:B------:R-:W-:-:S05]  /*6060*/  IADD3 R16, P1, R16, UR38, RZ ;  /* 0x0000002610107c10 */ /* 0x000fca000ff3e0ff */
        /* <DEDUP_REMOVED lines=25> */
.L_x_91:
[----:B------:R-:W-:Y:S05]  /*6200*/  BSYNC B0 ;  /* 0x0000000000007941 */ /* 0x000fea0003800000 */
.L_x_90:
[----:B------:R-:W-:Y:S01]  /*6210*/  ULDC.64 UR4, c[0x0][0x8f8] ;  /* 0x00023e0000047ab9 */ /* 0x000fe20000000a00 */
[----:B------:R-:W-:Y:S01]  /*6220*/  IADD3.X R17, R17, UR37, RZ, P1, !PT ;  /* 0x0000002511117c10 */ /* 0x000fe20008ffe4ff */
[----:B------:R-:W-:Y:S01]  /*6230*/  UMOV UR47, 0xffffffff ;  /* 0xffffffff002f7882 */ /* 0x000fe20000000000 */
[----:B------:R-:W-:Y:S01]  /*6240*/  ISETP.GE.U32.AND P0, PT, R16, UR4, PT ;  /* 0x0000000410007c0c */ /* 0x000fe2000bf06070 */
[----:B------:R-:W-:Y:S01]  /*6250*/  IMAD.MOV.U32 R23, RZ, RZ, -0x1 ;  /* 0xffffffffff177424 */ /* 0x000fe200078e00ff */
[----:B------:R-:W-:Y:S01]  /*6260*/  PRMT R3, RZ, 0x7610, R3 ;  /* 0x00007610ff037816 */ /* 0x000fe20000000003 */
[----:B------:R-:W-:Y:S01]  /*6270*/  IMAD.MOV.U32 R22, RZ, RZ, -0x1 ;  /* 0xffffffffff167424 */ /* 0x000fe200078e00ff */
[----:B------:R-:W-:-:S13]  /*6280*/  ISETP.GE.U32.AND.EX P0, PT, R17, UR5, PT, P0 ;  /* 0x0000000511007c0c */ /* 0x000fda000bf06100 */
[----:B------:R-:W-:Y:S05]  /*6290*/  @P0 BRA `(.L_x_92) ;  /* 0x0000000400640947 */ /* 0x000fea0003800000 */
[----:B------:R-:W1:Y:S01]  /*62a0*/  S2R R22, SR_CTAID.X ;  /* 0x0000000000167919 */ /* 0x000e620000002500 */
[----:B------:R-:W2:Y:S01]  /*62b0*/  LDC.64 R10, c[0x0][0x8d0] ;  /* 0x00023400ff0a7b82 */ /* 0x000ea20000000a00 */
[----:B------:R-:W-:Y:S01]  /*62c0*/  ULDC UR4, c[0x0][0x150] ;  /* 0x0000540000047ab9 */ /* 0x000fe20000000800 */
[----:B------:R-:W-:Y:S01]  /*62d0*/  IMAD.MOV.U32 R8, RZ, RZ, R16 ;  /* 0x000000ffff087224 */ /* 0x000fe200078e0010 */
[----:B------:R-:W3:Y:S01]  /*62e0*/  S2R R24, SR_CTAID.Y ;  /* 0x0000000000187919 */ /* 0x000ee20000002600 */
[----:B------:R-:W-:-:S04]  /*62f0*/  MOV R9, R17 ;  /* 0x0000001100097202 */ /* 0x000fc80000000f00 */
[----:B------:R-:W4:Y:S08]  /*6300*/  LDC R25, c[0x0][0x144] ;  /* 0x00005100ff197b82 */ /* 0x000f300000000800 */
[----:B------:R-:W3:Y:S08]  /*6310*/  LDC R12, c[0x0][0x8d8] ;  /* 0x00023600ff0c7b82 */ /* 0x000ef00000000800 */
[----:B------:R-:W3:Y:S01]  /*6320*/  LDC.64 R20, c[0x0][0x8c8] ;  /* 0x00023200ff147b82 */ /* 0x000ee20000000a00 */
[----:B--2---:R-:W-:-:S04]  /*6330*/  ISETP.NE.U32.AND P0, PT, R10, RZ, PT ;  /* 0x000000ff0a00720c */ /* 0x004fc80003f05070 */
[----:B------:R-:W-:Y:S02]  /*6340*/  ISETP.NE.AND.EX P0, PT, R11, RZ, PT, P0 ;  /* 0x000000ff0b00720c */ /* 0x000fe40003f05300 */
[----:B-1----:R-:W-:-:S05]  /*6350*/  I2FP.F32.U32 R3, R22 ;  /* 0x0000001600037245 */ /* 0x002fca0000201000 */
[----:B------:R-:W-:-:S04]  /*6360*/  FMUL R3, R3, UR4 ;  /* 0x0000000403037c20 */ /* 0x000fc80008400000 */
[----:B------:R1:W2:Y:S02]  /*6370*/  F2I.U32.TRUNC.NTZ R23, R3 ;  /* 0x0000000300177305 */ /* 0x0002a4000020f000 */
[----:B----4-:R-:W-:Y:S05]  /*6380*/  @!P0 BRA `(.L_x_93) ;  /* 0x0000000000288947 */ /* 0x010fea0003800000 */
[----:B-1----:R-:W1:Y:S02]  /*6390*/  LDC R3, c[0x0][0x8dc] ;  /* 0x00023700ff037b82 */ /* 0x002e640000000800 */
        /* <DEDUP_REMOVED lines=9> */
.L_x_93:
[-CC-:B---3--:R-:W-:Y:S01]  /*6430*/  SHF.R.U64 R31, R8, R12.reuse, R9.reuse ;  /* 0x0000000c081f7219 */ /* 0x188fe20000001209 */
[----:B------:R-:W3:Y:S01]  /*6440*/  LDC.64 R14, c[0x0][0x8e8] ;  /* 0x00023a00ff0e7b82 */ /* 0x000ee20000000a00 */
[----:B-1----:R-:W-:Y:S01]  /*6450*/  SHF.R.U32.HI R3, RZ, R12, R9 ;  /* 0x0000000cff037219 */ /* 0x002fe20000011609 */
[----:B------:R-:W-:Y:S01]  /*6460*/  ULDC UR4, c[0x0][0x154] ;  /* 0x0000550000047ab9 */ /* 0x000fe20000000800 */
[----:B------:R-:W-:Y:S02]  /*6470*/  IADD3 R7, P0, RZ, -R31, RZ ;  /* 0x8000001fff077210 */ /* 0x000fe40007f1e0ff */
[----:B--2---:R-:W-:-:S03]  /*6480*/  IADD3 R23, -R23, RZ, RZ ;  /* 0x000000ff17177210 */ /* 0x004fc60007ffe1ff */
[----:B------:R-:W1:Y:S01]  /*6490*/  LDC R8, c[0x0][0x8c0] ;  /* 0x00023000ff087b82 */ /* 0x000e620000000800 */
[----:B------:R-:W-:Y:S02]  /*64a0*/  IMAD.X R3, RZ, RZ, ~R3, P0 ;  /* 0x000000ffff037224 */ /* 0x000fe400000e0e03 */
[----:B------:R-:W-:-:S04]  /*64b0*/  IMAD.WIDE.U32 R4, R7, R20, R16 ;  /* 0x0000001407047225 */ /* 0x000fc800078e0010 */
[----:B------:R-:W-:Y:S01]  /*64c0*/  IMAD R6, R3, R20, RZ ;  /* 0x0000001403067224 */ /* 0x000fe200078e02ff */
[----:B------:R-:W2:Y:S01]  /*64d0*/  LDC R26, c[0x0][0x8b0] ;  /* 0x00022c00ff1a7b82 */ /* 0x000ea20000000800 */
[----:B------:R-:W-:Y:S02]  /*64e0*/  IMAD R28, R25, R23, R22 ;  /* 0x00000017191c7224 */ /* 0x000fe400078e0216 */
[----:B------:R-:W-:Y:S02]  /*64f0*/  IMAD R3, R7, R21, R6 ;  /* 0x0000001507037224 */ /* 0x000fe400078e0206 */
[----:B------:R-:W-:Y:S02]  /*6500*/  IMAD.MOV.U32 R7, RZ, RZ, 0x1 ;  /* 0x00000001ff077424 */ /* 0x000fe400078e00ff */
[----:B------:R-:W-:Y:S01]  /*6510*/  IMAD.IADD R3, R5, 0x1, R3 ;  /* 0x0000000105037824 */ /* 0x000fe200078e0203 */
[----:B------:R-:W4:Y:S01]  /*6520*/  LDC R30, c[0x0][0x900] ;  /* 0x00024000ff1e7b82 */ /* 0x000f220000000800 */
[----:B------:R-:W-:-:S02]  /*6530*/  I2FP.F32.U32 R5, R24 ;  /* 0x0000001800057245 */ /* 0x000fc40000201000 */
[----:B---3--:R-:W-:-:S03]  /*6540*/  ISETP.NE.U32.AND P0, PT, R14, RZ, PT ;  /* 0x000000ff0e00720c */ /* 0x008fc60003f05070 */
[----:B------:R-:W-:Y:S01]  /*6550*/  FMUL R6, R5, UR4 ;  /* 0x0000000405067c20 */ /* 0x000fe20008400000 */
[----:B------:R-:W-:Y:S01]  /*6560*/  ISETP.NE.AND.EX P0, PT, R15, RZ, PT, P0 ;  /* 0x000000ff0f00720c */ /* 0x000fe20003f05300 */
[----:B------:R-:W3:Y:S01]  /*6570*/  LDC R21, c[0x0][0x148] ;  /* 0x00005200ff157b82 */ /* 0x000ee20000000800 */
[-CC-:B-1----:R-:W-:Y:S01]  /*6580*/  SHF.R.U64 R12, R4, R8.reuse, R3.reuse ;  /* 0x00000008040c7219 */ /* 0x182fe20000001203 */
[----:B------:R1:W1:Y:S01]  /*6590*/  F2I.U32.TRUNC.NTZ R20, R6 ;  /* 0x0000000600147305 */ /* 0x000262000020f000 */
[----:B------:R-:W-:Y:S01]  /*65a0*/  SHF.R.U32.HI R3, RZ, R8, R3 ;  /* 0x00000008ff037219 */ /* 0x000fe20000011603 */
[----:B------:R-:W-:-:S04]  /*65b0*/  IMAD.MOV.U32 R5, RZ, RZ, -0x1 ;  /* 0xffffffffff057424 */ /* 0x000fc800078e00ff */
[----:B------:R-:W1:Y:S01]  /*65c0*/  LDC R22, c[0x0][0x8a8] ;  /* 0x00022a00ff167b82 */ /* 0x000e620000000800 */
[-CC-:B--2---:R-:W-:Y:S02]  /*65d0*/  SHF.R.U64 R10, R12, R26.reuse, R3.reuse ;  /* 0x0000001a0c0a7219 */ /* 0x184fe40000001203 */
[----:B------:R-:W-:-:S05]  /*65e0*/  SHF.R.U32.HI R3, RZ, R26, R3 ;  /* 0x0000001aff037219 */ /* 0x000fca0000011603 */
[----:B------:R-:W2:Y:S01]  /*65f0*/  LDC R25, c[0x0][0x8f0] ;  /* 0x00023c00ff197b82 */ /* 0x000ea20000000800 */
[-C--:B----4-:R-:W-:Y:S02]  /*6600*/  SHF.L.U32 R4, R5, R30.reuse, RZ ;  /* 0x0000001e05047219 */ /* 0x090fe400000006ff */
[-CC-:B------:R-:W-:Y:S02]  /*6610*/  SHF.R.U64 R13, R10, R30.reuse, R3.reuse ;  /* 0x0000001e0a0d7219 */ /* 0x180fe40000001203 */
[----:B------:R-:W-:Y:S02]  /*6620*/  SHF.R.U32.HI R5, RZ, R30, R3 ;  /* 0x0000001eff057219 */ /* 0x000fe40000011603 */
[----:B------:R-:W-:Y:S01]  /*6630*/  LOP3.LUT R23, RZ, R4, RZ, 0x33, !PT ;  /* 0x00000004ff177212 */ /* 0x000fe200078e33ff */
[----:B------:R-:W4:Y:S01]  /*6640*/  LDC R27, c[0x0][0x8e0] ;  /* 0x00023800ff1b7b82 */ /* 0x000f220000000800 */
[----:B------:R-:W-:Y:S01]  /*6650*/  SHF.L.U32 R30, R7, R30, RZ ;  /* 0x0000001e071e7219 */ /* 0x000fe200000006ff */
[----:B------:R-:W-:-:S06]  /*6660*/  IMAD.MOV.U32 R4, RZ, RZ, R13 ;  /* 0x000000ffff047224 */ /* 0x000fcc00078e000d */
[----:B------:R-:W1:Y:S01]  /*6670*/  LDC R29, c[0x0][0x8b8] ;  /* 0x00022e00ff1d7b82 */ /* 0x000e620000000800 */
[----:B------:R-:W-:Y:S05]  /*6680*/  @!P0 BRA `(.L_x_94) ;  /* 0x0000000000288947 */ /* 0x000fea0003800000 */
[----:B------:R-:W5:Y:S02]  /*6690*/  LDC R4, c[0x0][0x8f4] ;  /* 0x00023d00ff047b82 */ /* 0x000f640000000800 */
[----:B-----5:R-:W-:-:S04]  /*66a0*/  IADD3 R3, P0, R13, R4, RZ ;  /* 0x000000040d037210 */ /* 0x020fc80007f1e0ff */
[----:B------:R-:W-:-:S05]  /*66b0*/  IADD3.X R11, RZ, R5, RZ, P0, !PT ;  /* 0x00000005ff0b7210 */ /* 0x000fca00007fe4ff */
[----:B------:R-:W-:-:S04]  /*66c0*/  IMAD.WIDE.U32 R4, R11, R14, RZ ;  /* 0x0000000e0b047225 */ /* 0x000fc800078e00ff */
[----:B-1----:R-:W-:-:S04]  /*66d0*/  IMAD.WIDE.U32 R6, P0, R3, R15, R4 ;  /* 0x0000000f03067225 */ /* 0x002fc80007800004 */
[----:B------:R-:W-:-:S04]  /*66e0*/  IMAD.WIDE.U32 R4, R3, R14, RZ ;  /* 0x0000000e03047225 */ /* 0x000fc800078e00ff */
[----:B------:R-:W-:Y:S01]  /*66f0*/  IMAD.X R9, RZ, RZ, RZ, P0 ;  /* 0x000000ffff097224 */ /* 0x000fe200000e06ff */
[----:B------:R-:W-:Y:S01]  /*6700*/  IADD3 RZ, P0, R5, R6, RZ ;  /* 0x0000000605ff7210 */ /* 0x000fe20007f1e0ff */
[----:B------:R-:W-:-:S04]  /*6710*/  IMAD.MOV.U32 R8, RZ, RZ, R7 ;  /* 0x000000ffff087224 */ /* 0x000fc800078e0007 */
[----:B------:R-:W-:-:S08]  /*6720*/  IMAD.WIDE.U32.X R4, R11, R15, R8, P0 ;  /* 0x0000000f0b047225 */ /* 0x000fd000000e0408 */
.L_x_94:
[----:B------:R-:W-:Y:S01]  /*6730*/  ISETP.NE.AND P0, PT, R2, 0x1, PT ;  /* 0x000000010200780c */ /* 0x000fe20003f05270 */
[----:B-1----:R-:W-:Y:S01]  /*6740*/  IMAD.MOV R20, RZ, RZ, -R20 ;  /* 0x000000ffff147224 */ /* 0x002fe200078e0a14 */
[----:B--2---:R-:W-:Y:S01]  /*6750*/  SHF.R.U64 R3, R4, R25, R5 ;  /* 0x0000001904037219 */ /* 0x004fe20000001205 */
[----:B------:R-:W-:Y:S01]  /*6760*/  VIADD R5, R22, 0xffffffff ;  /* 0xffffffff16057836 */ /* 0x000fe20000000000 */
[----:B------:R-:W-:Y:S02]  /*6770*/  LOP3.LUT R10, R10, R23, RZ, 0xc0, !PT ;  /* 0x000000170a0a7212 */ /* 0x000fe400078ec0ff */
[----:B------:R-:W-:Y:S02]  /*6780*/  IADD3 R4, -R3, RZ, RZ ;  /* 0x000000ff03047210 */ /* 0x000fe40007ffe1ff */
[----:B------:R-:W-:Y:S01]  /*6790*/  LOP3.LUT R12, R12, R5, RZ, 0xc0, !PT ;  /* 0x000000050c0c7212 */ /* 0x000fe200078ec0ff */
[----:B------:R-:W-:Y:S01]  /*67a0*/  IMAD R23, R30, R3, R10 ;  /* 0x000000031e177224 */ /* 0x000fe200078e020a */
[----:B------:R-:W-:Y:S01]  /*67b0*/  R2UR UR47, R31 ;  /* 0x000000001f2f72ca */ /* 0x000fe200000e0000 */
[----:B----4-:R-:W-:-:S02]  /*67c0*/  IMAD R3, R4, R27, R13 ;  /* 0x0000001b04037224 */ /* 0x010fc400078e020d */
[----:B---3--:R-:W-:Y:S02]  /*67d0*/  @P0 IMAD R28, R21, R20, R24 ;  /* 0x00000014151c0224 */ /* 0x008fe400078e0218 */
[----:B------:R-:W-:Y:S02]  /*67e0*/  IMAD R4, R3, R22, R12 ;  /* 0x0000001603047224 */ /* 0x000fe400078e020c */
[----:B------:R-:W-:Y:S02]  /*67f0*/  IMAD R23, R23, R29, R28 ;  /* 0x0000001d17177224 */ /* 0x000fe400078e021c */
[----:B------:R-:W-:-:S03]  /*6800*/  IMAD.MOV.U32 R3, RZ, RZ, 0x1 ;  /* 0x00000001ff037424 */ /* 0x000fc600078e00ff */
[----:B------:R-:W-:Y:S02]  /*6810*/  SEL R22, R4, R23, !P0 ;  /* 0x0000001704167207 */ /* 0x000fe40004000000 */
[----:B------:R-:W-:-:S07]  /*6820*/  SEL R23, R23, R4, !P0 ;  /* 0x0000000417177207 */ /* 0x000fce0004000000 */
.L_x_92:
[----:B------:R-:W-:Y:S01]  /*6830*/  LOP3.LUT P0, RZ, R3, 0xff, RZ, 0xc0, !PT ;  /* 0x000000ff03ff7812 */ /* 0x000fe2000780c0ff */
[----:B------:R-:W-:Y:S01]  /*6840*/  UIMAD.WIDE.U32 UR4, UR51, -0x55555555, URZ ;  /* 0xaaaaaaab330478a5 */ /* 0x000fe2000f8e003f */
[----:B------:R-:W-:-:S03]  /*6850*/  IMAD.MOV.U32 R145, RZ, RZ, R0 ;  /* 0x000000ffff917224 */ /* 0x000fc600078e0000 */
[----:B------:R-:W-:-:S04]  /*6860*/  USHF.R.U32.HI UR4, URZ, 0x3, UR5 ;  /* 0x000000033f047899 */ /* 0x000fc80008011605 */
[----:B------:R-:W-:-:S04]  /*6870*/  UIMAD UR4, UR4, -0xc, UR51 ;  /* 0xfffffff4040478a4 */ /* 0x000fc8000f8e0233 */
[----:B------:R-:W-:Y:S08]  /*6880*/  @P0 BRA `(.L_x_95) ;  /* 0xffffffac002c0947 */ /* 0x000ff0000383ffff */
[----:B------:R-:W-:-:S04]  /*6890*/  DEPBAR.LE SB0, 0x0 ;  /* 0x000080000000791a */ /* 0x000fc80000000000 */
[----:B------:R-:W-:Y:S05]  /*68a0*/  EXIT ;  /* 0x000000000000794d */ /* 0x000fea0003800000 */
.L_x_9:
[----:B------:R-:W-:Y:S01]  /*68b0*/  ULDC.64 UR4, c[0x0][0x8f8] ;  /* 0x00023e0000047ab9 */ /* 0x000fe20000000a00 */
[----:B------:R-:W-:Y:S01]  /*68c0*/  PRMT R12, RZ, 0x7610, R12 ;  /* 0x00007610ff0c7816 */ /* 0x000fe2000000000c */
[----:B------:R-:W-:Y:S01]  /*68d0*/  IMAD.MOV.U32 R5, RZ, RZ, -0x1 ;  /* 0xffffffffff057424 */ /* 0x000fe200078e00ff */
[----:B------:R-:W-:Y:S01]  /*68e0*/  ISETP.GE.U32.AND P1, PT, R16, UR4, PT ;  /* 0x0000000410007c0c */ /* 0x000fe2000bf26070 */
[----:B------:R-:W-:Y:S01]  /*68f0*/  IMAD.MOV.U32 R4, RZ, RZ, -0x1 ;  /* 0xffffffffff047424 */ /* 0x000fe200078e00ff */
[----:B------:R-:W-:Y:S02]  /*6900*/  MOV R6, 0xffffffff ;  /* 0xffffffff00067802 */ /* 0x000fe40000000f00 */
[----:B------:R-:W-:-:S13]  /*6910*/  ISETP.GE.U32.AND.EX P1, PT, R17, UR5, PT, P1 ;  /* 0x0000000511007c0c */ /* 0x000fda000bf26110 */
[----:B------:R-:W-:Y:S05]  /*6920*/  @P1 BRA `(.L_x_96) ;  /* 0x00000004005c1947 */ /* 0x000fea0003800000 */
[----:B------:R-:W1:Y:S01]  /*6930*/  LDC.64 R20, c[0x0][0x8d0] ;  /* 0x00023400ff147b82 */ /* 0x000e620000000a00 */
[----:B------:R-:W-:Y:S02]  /*6940*/  IMAD.MOV.U32 R14, RZ, RZ, R16 ;  /* 0x000000ffff0e7224 */ /* 0x000fe400078e0010 */
[----:B------:R-:W-:-:S05]  /*6950*/  IMAD.MOV.U32 R15, RZ, RZ, R17 ;  /* 0x000000ffff0f7224 */ /* 0x000fca00078e0011 */
        /* <DEDUP_REMOVED lines=10> */
[----:B------:R-:W-:Y:S01]  /*6a00*/  IMAD.WIDE.U32 R4, R15, R20, RZ ;  /* 0x000000140f047225 */ /* 0x000fe200078e00ff */
[----:B------:R-:W-:-:S03]  /*6a10*/  MOV R14, R13 ;  /* 0x0000000d000e7202 */ /* 0x000fc60000000f00 */
[----:B------:R-:W-:Y:S01]  /*6a20*/  IMAD.X R15, RZ, RZ, RZ, P1 ;  /* 0x000000ffff0f7224 */ /* 0x000fe200008e06ff */
[----:B------:R-:W-:-:S05]  /*6a30*/  IADD3 RZ, P1, R5, R12, RZ ;  /* 0x0000000c05ff7210 */ /* 0x000fca0007f3e0ff */
[----:B------:R-:W-:-:S08]  /*6a40*/  IMAD.WIDE.U32.X R14, R23, R21, R14, P1 ;  /* 0x00000015170e7225 */ /* 0x000fd000008e040e */
.L_x_97:
[--C-:B------:R-:W-:Y:S01]  /*6a50*/  SHF.R.U64 R14, R14, R6, R15.reuse ;  /* 0x000000060e0e7219 */ /* 0x100fe2000000120f */
[----:B------:R-:W1:Y:S01]  /*6a60*/  LDC R12, c[0x0][0x8c0] ;  /* 0x00023000ff0c7b82 */ /* 0x000e620000000800 */
[----:B------:R-:W-:Y:S01]  /*6a70*/  I2FP.F32.U32 R5, R10 ;  /* 0x0000000a00057245 */ /* 0x000fe20000201000 */
[----:B------:R-:W-:Y:S01]  /*6a80*/  ULDC UR4, c[0x0][0x150] ;  /* 0x0000540000047ab9 */ /* 0x000fe20000000800 */
[----:B------:R-:W-:Y:S02]  /*6a90*/  SHF.R.U32.HI R4, RZ, R6, R15 ;  /* 0x00000006ff047219 */ /* 0x000fe4000001160f */
[----:B------:R-:W-:Y:S01]  /*6aa0*/  IADD3 R11, P1, RZ, -R14, RZ ;  /* 0x8000000eff0b7210 */ /* 0x000fe20007f3e0ff */
[----:B------:R-:W-:Y:S01]  /*6ab0*/  FMUL R15, R5, UR4 ;  /* 0x00000004050f7c20 */ /* 0x000fe20008400000 */
[----:B------:R-:W-:Y:S01]  /*6ac0*/  ULDC UR4, c[0x0][0x154] ;  /* 0x0000550000047ab9 */ /* 0x000fe20000000800 */
[----:B------:R-:W2:Y:S02]  /*6ad0*/  LDC.64 R28, c[0x0][0x8e8] ;  /* 0x00023a00ff1c7b82 */ /* 0x000ea40000000a00 */
[----:B------:R-:W-:-:S02]  /*6ae0*/  IMAD.X R13, RZ, RZ, ~R4, P1 ;  /* 0x000000ffff0d7224 */ /* 0x000fc400008e0e04 */
[----:B------:R-:W3:Y:S01]  /*6af0*/  F2I.U32.TRUNC.NTZ R15, R15 ;  /* 0x0000000f000f7305 */ /* 0x000ee2000020f000 */
[----:B------:R-:W-:-:S03]  /*6b00*/  IMAD.WIDE.U32 R4, R11, R24, R16 ;  /* 0x000000180b047225 */ /* 0x000fc600078e0010 */
[----:B------:R-:W4:Y:S01]  /*6b10*/  LDC R21, c[0x0][0x144] ;  /* 0x00005100ff157b82 */ /* 0x000f220000000800 */
[----:B------:R-:W-:-:S04]  /*6b20*/  IMAD R6, R13, R24, RZ ;  /* 0x000000180d067224 */ /* 0x000fc800078e02ff */
[----:B------:R-:W-:-:S03]  /*6b30*/  IMAD R11, R11, R25, R6 ;  /* 0x000000190b0b7224 */ /* 0x000fc600078e0206 */
[----:B------:R-:W5:Y:S01]  /*6b40*/  LDC R20, c[0x0][0x8b0] ;  /* 0x00022c00ff147b82 */ /* 0x000f620000000800 */
[----:B------:R-:W-:Y:S01]  /*6b50*/  IMAD.IADD R5, R5, 0x1, R11 ;  /* 0x0000000105057824 */ /* 0x000fe200078e020b */
[----:B------:R-:W-:-:S04]  /*6b60*/  I2FP.F32.U32 R11, R7 ;  /* 0x00000007000b7245 */ /* 0x000fc80000201000 */
[-C--:B-1----:R-:W-:Y:S01]  /*6b70*/  SHF.R.U64 R6, R4, R12.reuse, R5 ;  /* 0x0000000c04067219 */ /* 0x082fe20000001205 */
[----:B---3--:R-:W-:Y:S01]  /*6b80*/  IMAD.MOV R4, RZ, RZ, -R15 ;  /* 0x000000ffff047224 */ /* 0x008fe200078e0a0f */
[----:B------:R-:W1:Y:S01]  /*6b90*/  LDC R13, c[0x0][0x900] ;  /* 0x00024000ff0d7b82 */ /* 0x000e620000000800 */
[----:B--2---:R-:W-:Y:S01]  /*6ba0*/  ISETP.NE.U32.AND P1, PT, R28, RZ, PT ;  /* 0x000000ff1c00720c */ /* 0x004fe20003f25070 */
[----:B------:R-:W-:Y:S01]  /*6bb0*/  FMUL R11, R11, UR4 ;  /* 0x000000040b0b7c20 */ /* 0x000fe20008400000 */
[----:B------:R-:W-:Y:S01]  /*6bc0*/  SHF.R.U32.HI R5, RZ, R12, R5 ;  /* 0x0000000cff057219 */ /* 0x000fe20000011605 */
[----:B------:R-:W-:Y:S01]  /*6bd0*/  IMAD.MOV.U32 R12, RZ, RZ, -0x1 ;  /* 0xffffffffff0c7424 */ /* 0x000fe200078e00ff */
[----:B------:R-:W-:-:S03]  /*6be0*/  ISETP.NE.AND.EX P1, PT, R29, RZ, PT, P1 ;  /* 0x000000ff1d00720c */ /* 0x000fc60003f25310 */
[----:B------:R-:W2:Y:S01]  /*6bf0*/  LDC R22, c[0x0][0x148] ;  /* 0x00005200ff167b82 */ /* 0x000ea20000000800 */
[----:B----4-:R-:W-:Y:S01]  /*6c00*/  IMAD R26, R21, R4, R10 ;  /* 0x00000004151a7224 */ /* 0x010fe200078e020a */
[----:B------:R-:W-:-:S06]  /*6c10*/  MOV R10, 0x1 ;  /* 0x00000001000a7802 */ /* 0x000fcc0000000f00 */
[----:B------:R-:W3:Y:S01]  /*6c20*/  LDC R24, c[0x0][0x8a8] ;  /* 0x00022a00ff187b82 */ /* 0x000ee20000000800 */
[-CC-:B-----5:R-:W-:Y:S02]  /*6c30*/  SHF.R.U64 R21, R6, R20.reuse, R5.reuse ;  /* 0x0000001406157219 */ /* 0x1a0fe40000001205 */
[----:B------:R-:W-:Y:S02]  /*6c40*/  SHF.R.U32.HI R4, RZ, R20, R5 ;  /* 0x00000014ff047219 */ /* 0x000fe40000011605 */
[----:B------:R4:W1:Y:S03]  /*6c50*/  F2I.U32.TRUNC.NTZ R20, R11 ;  /* 0x0000000b00147305 */ /* 0x000866000020f000 */
[----:B------:R-:W2:Y:S01]  /*6c60*/  LDC R25, c[0x0][0x8f0] ;  /* 0x00023c00ff197b82 */ /* 0x000ea20000000800 */
[-C--:B-1----:R-:W-:Y:S02]  /*6c70*/  SHF.R.U64 R23, R21, R13.reuse, R4 ;  /* 0x0000000d15177219 */ /* 0x082fe40000001204 */
[----:B------:R-:W-:-:S02]  /*6c80*/  SHF.L.U32 R12, R12, R13, RZ ;  /* 0x0000000d0c0c7219 */ /* 0x000fc400000006ff */
[-C--:B------:R-:W-:Y:S01]  /*6c90*/  SHF.R.U32.HI R5, RZ, R13.reuse, R4 ;  /* 0x0000000dff057219 */ /* 0x080fe20000011604 */
[----:B------:R-:W-:Y:S01]  /*6ca0*/  IMAD.MOV.U32 R4, RZ, RZ, R23 ;  /* 0x000000ffff047224 */ /* 0x000fe200078e0017 */
[----:B------:R-:W-:Y:S01]  /*6cb0*/  SHF.L.U32 R30, R10, R13, RZ ;  /* 0x0000000d0a1e7219 */ /* 0x000fe200000006ff */
[----:B------:R-:W1:Y:S01]  /*6cc0*/  LDC R27, c[0x0][0x8e0] ;  /* 0x00023800ff1b7b82 */ /* 0x000e620000000800 */
[----:B------:R-:W-:-:S07]  /*6cd0*/  LOP3.LUT R32, RZ, R12, RZ, 0x33, !PT ;  /* 0x0000000cff207212 */ /* 0x000fce00078e33ff */
[----:B------:R-:W1:Y:S01]  /*6ce0*/  LDC R31, c[0x0][0x8b8] ;  /* 0x00022e00ff1f7b82 */ /* 0x000e620000000800 */
        /* <DEDUP_REMOVED lines=11> */
.L_x_98:
[----:B------:R-:W-:Y:S01]  /*6da0*/  ISETP.NE.AND P1, PT, R2, 0x1, PT ;  /* 0x000000010200780c */ /* 0x000fe20003f25270 */
[----:B---3--:R-:W-:Y:S01]  /*6db0*/  VIADD R11, R24, 0xffffffff ;  /* 0xffffffff180b7836 */ /* 0x008fe20000000000 */
[----:B--2---:R-:W-:Y:S01]  /*6dc0*/  SHF.R.U64 R5, R4, R25, R5 ;  /* 0x0000001904057219 */ /* 0x004fe20000001205 */
[----:B------:R-:W-:Y:S01]  /*6dd0*/  IMAD.MOV.U32 R12, RZ, RZ, 0x1 ;  /* 0x00000001ff0c7424 */ /* 0x000fe200078e00ff */
[----:B------:R-:W-:Y:S02]  /*6de0*/  IADD3 R20, -R20, RZ, RZ ;  /* 0x000000ff14147210 */ /* 0x000fe40007ffe1ff */
[----:B------:R-:W-:Y:S01]  /*6df0*/  LOP3.LUT R4, R21, R32, RZ, 0xc0, !PT ;  /* 0x0000002015047212 */ /* 0x000fe200078ec0ff */
[----:B------:R-:W-:-:S04]  /*6e00*/  IMAD.MOV R10, RZ, RZ, -R5 ;  /* 0x000000ffff0a7224 */ /* 0x000fc800078e0a05 */
[----:B------:R-:W-:Y:S02]  /*6e10*/  IMAD R5, R30, R5, R4 ;  /* 0x000000051e057224 */ /* 0x000fe400078e0204 */
[----:B------:R-:W-:Y:S01]  /*6e20*/  @P1 IMAD R26, R22, R20, R7 ;  /* 0x00000014161a1224 */ /* 0x000fe200078e0207 */
[----:B------:R-:W-:Y:S01]  /*6e30*/  LOP3.LUT R7, R6, R11, RZ, 0xc0, !PT ;  /* 0x0000000b06077212 */ /* 0x000fe200078ec0ff */
[----:B-1----:R-:W-:Y:S02]  /*6e40*/  IMAD R4, R10, R27, R23 ;  /* 0x0000001b0a047224 */ /* 0x002fe400078e0217 */
[----:B------:R-:W-:Y:S02]  /*6e50*/  IMAD R5, R5, R31, R26 ;  /* 0x0000001f05057224 */ /* 0x000fe400078e021a */
[----:B------:R-:W-:-:S05]  /*6e60*/  IMAD R6, R4, R24, R7 ;  /* 0x0000001804067224 */ /* 0x000fca00078e0207 */
[----:B------:R-:W-:Y:S02]  /*6e70*/  SEL R4, R6, R5, !P1 ;  /* 0x0000000506047207 */ /* 0x000fe40004800000 */
[----:B------:R-:W-:Y:S01]  /*6e80*/  SEL R5, R5, R6, !P1 ;  /* 0x0000000605057207 */ /* 0x000fe20004800000 */
[----:B------:R-:W-:-:S07]  /*6e90*/  IMAD.MOV.U32 R6, RZ, RZ, R14 ;  /* 0x000000ffff067224 */ /* 0x000fce00078e000e */
.L_x_96:
[----:B------:R-:W-:-:S08]  /*6ea0*/  NOP ;  /* 0x0000000000007918 */ /* 0x000fd00000000000 */
[----:B------:R-:W1:-:S00]  /*6eb0*/  USETMAXREG.DEALLOC.CTAPOOL 0x28 ;  /* 0x00000028000079c8 */ /* 0x000e4000080e0500 */
[----:B-1----:R-:W-:-:S13]  /*6ec0*/  ISETP.NE.AND P1, PT, R3, 0x1, PT ;  /* 0x000000010300780c */ /* 0x002fda0003f25270 */
[----:B------:R-:W-:Y:S05]  /*6ed0*/  @!P1 EXIT ;  /* 0x000000000000994d */ /* 0x000fea0003800000 */
[----:B------:R-:W-:Y:S05]  /*6ee0*/  @!P4 BRA `(.L_x_99) ;  /* 0x0000001000b4c947 */ /* 0x000fea0003800000 */
[----:B------:R-:W-:-:S13]  /*6ef0*/  ISETP.NE.OR P0, PT, R3, 0x2, P0 ;  /* 0x000000020300780c */ /* 0x000fda0000705670 */
[----:B------:R-:W-:Y:S05]  /*6f00*/  @P0 EXIT ;  /* 0x000000000000094d */ /* 0x000fea0003800000 */
[----:B------:R-:W-:-:S13]  /*6f10*/  LOP3.LUT P1, RZ, R12, 0xff, RZ, 0xc0, !PT ;  /* 0x000000ff0cff7812 */ /* 0x000fda000782c0ff */
[----:B------:R-:W-:Y:S05]  /*6f20*/  @!P1 BRA `(.L_x_100) ;  /* 0x0000000000189947 */ /* 0x000fea0003800000 */
[----:B------:R-:W-:Y:S01]  /*6f30*/  UMOV UR4, 0x400 ;  /* 0x0000040000047882 */ /* 0x000fe20000000000 */
[----:B------:R-:W-:Y:S01]  /*6f40*/  MOV R3, RZ ;  /* 0x000000ff00037202 */ /* 0x000fe20000000f00 */
[----:B------:R-:W-:-:S03]  /*6f50*/  ULEA UR4, UR36, UR4, 0x18 ;  /* 0x0000000424047291 */ /* 0x000fc6000f8ec03f */
[----:B------:R-:W-:-:S06]  /*6f60*/  SHF.L.U32 R3, R3, 0x1f, RZ ;  /* 0x0000001f03037819 */ /* 0x000fcc00000006ff */
[----:B------:R-:W1:Y:S02]  /*6f70*/  SYNCS.PHASECHK.TRANS64.TRYWAIT P0, [UR4+0x108], R3 ;  /* 0x00010803ff0075a7 */ /* 0x000e640008000144 */
[----:B-1----:R-:W-:Y:S05]  /*6f80*/  @!P0 BRA `(.L_x_101) ;  /* 0x00000028000c8947 */ /* 0x002fea0003800000 */
.L_x_100:
[----:B-1----:R-:W-:Y:S01]  /*6f90*/  PRMT R3, RZ, 0x7610, R3 ;  /* 0x00007610ff037816 */ /* 0x002fe20000000003 */
[----:B------:R-:W-:Y:S06]  /*6fa0*/  @P3 BRA `(.L_x_102) ;  /* 0x0000000000243947 */ /* 0x000fec0003800000 */
[----:B------:R-:W-:Y:S02]  /*6fb0*/  ULDC.64 UR4, c[0x0][0x588] ;  /* 0x0001620000047ab9 */ /* 0x000fe40000000a00 */
[----:B------:R-:W-:-:S04]  /*6fc0*/  ISETP.NE.U32.AND P0, PT, RZ, UR4, PT ;  /* 0x00000004ff007c0c */ /* 0x000fc8000bf05070 */
[----:B------:R-:W-:-:S13]  /*6fd0*/  ISETP.NE.AND.EX P0, PT, RZ, UR5, PT, P0 ;  /* 0x00000005ff007c0c */ /* 0x000fda000bf05300 */
[----:B------:R-:W-:Y:S05]  /*6fe0*/  @!P0 BRA `(.L_x_103) ;  /* 0x00000000000c8947 */ /* 0x000fea0003800000 */
[----:B------:R1:W5:Y:S01]  /*6ff0*/  LDG.E R8, desc[UR40][R8.64] ;  /* 0x0000002808087981 */ /* 0x000362000c1e1900 */
[----:B------:R-:W-:Y:S01]  /*7000*/  IMAD.MOV.U32 R3, RZ, RZ, 0x1 ;  /* 0x00000001ff037424 */ /* 0x000fe200078e00ff */
[----:B------:R-:W-:Y:S06]  /*7010*/  BRA `(.L_x_102) ;  /* 0x0000000000087947 */ /* 0x000fec0003800000 */
.L_x_103:
[----:B------:R-:W2:Y:S01]  /*7020*/  LDC R8, c[0x0][0x580] ;  /* 0x00016000ff087b82 */ /* 0x000ea20000000800 */
[----:B------:R-:W-:-:S07]  /*7030*/  IMAD.MOV.U32 R3, RZ, RZ, 0x1 ;  /* 0x00000001ff037424 */ /* 0x000fce00078e00ff */
.L_x_102:
[----:B-1----:R-:W-:Y:S01]  /*7040*/  IMAD.MOV.U32 R9, RZ, RZ, 0x1 ;  /* 0x00000001ff097424 */ /* 0x002fe200078e00ff */
[----:B------:R-:W-:Y:S06]  /*7050*/  @!P1 BRA `(.L_x_104) ;  /* 0x0000000c00e09947 */ /* 0x000fec0003800000 */
[----:B------:R-:W1:Y:S01]  /*7060*/  LDC R10, c[0x0][0x900] ;  /* 0x00024000ff0a7b82 */ /* 0x000e620000000800 */
[----:B------:R-:W-:Y:S01]  /*7070*/  IMAD.MOV.U32 R7, RZ, RZ, -0x1 ;  /* 0xffffffffff077424 */ /* 0x000fe200078e00ff */
[----:B------:R-:W-:Y:S01]  /*7080*/  MOV R9, 0x1 ;  /* 0x0000000100097802 */ /* 0x000fe20000000f00 */
[----:B------:R-:W-:Y:S01]  /*7090*/  ULDC.64 UR6, c[0x0][0x198] ;  /* 0x0000660000067ab9 */ /* 0x000fe20000000a00 */
[----:B------:R-:W-:Y:S01]  /*70a0*/  LOP3.LUT R11, R0, 0x2, RZ, 0xfc, !PT ;  /* 0x00000002000b7812 */ /* 0x000fe200078efcff */
[----:B------:R-:W-:Y:S01]  /*70b0*/  ULDC.64 UR14, c[0x0][0x588] ;  /* 0x00016200000e7ab9 */ /* 0x000fe20000000a00 */
[----:B------:R-:W-:Y:S01]  /*70c0*/  ULDC.64 UR22, c[0x0][0x8f8] ;  /* 0x00023e0000167ab9 */ /* 0x000fe20000000a00 */
[----:B------:R-:W-:Y:S01]  /*70d0*/  ULDC.64 UR24, c[0x0][0x590] ;  /* 0x0001640000187ab9 */ /* 0x000fe20000000a00 */
[----:B------:R-:W3:Y:S01]  /*70e0*/  LDC R12, c[0x0][0x8a8] ;  /* 0x00022a00ff0c7b82 */ /* 0x000ee20000000800 */
[-C--:B-1----:R-:W-:Y:S02]  /*70f0*/  SHF.L.U32 R7, R7, R10.reuse, RZ ;  /* 0x0000000a07077219 */ /* 0x082fe400000006ff */
[----:B------:R-:W-:Y:S01]  /*7100*/  SHF.L.U32 R10, R9, R10, RZ ;  /* 0x0000000a090a7219 */ /* 0x000fe200000006ff */
[----:B------:R-:W-:Y:S01]  /*7110*/  IMAD.MOV.U32 R9, RZ, RZ, 0x1 ;  /* 0x00000001ff097424 */ /* 0x000fe200078e00ff */
[----:B------:R-:W-:Y:S01]  /*7120*/  LOP3.LUT R13, RZ, R7, RZ, 0x33, !PT ;  /* 0x00000007ff0d7212 */ /* 0x000fe200078e33ff */
[----:B---3--:R-:W-:-:S07]  /*7130*/  VIADD R12, R12, 0xffffffff ;  /* 0xffffffff0c0c7836 */ /* 0x008fce0000000000 */
.L_x_136:
[----:B------:R-:W-:Y:S02]  /*7140*/  ISETP.NE.U32.AND P0, PT, RZ, UR24, PT ;  /* 0x00000018ff007c0c */ /* 0x000fe4000bf05070 */
[----:B------:R-:W-:Y:S02]  /*7150*/  R2UR UR11, R5 ;  /* 0x00000000050b72ca */ /* 0x000fe400000e0000 */
[----:B------:R-:W-:Y:S02]  /*7160*/  R2UR UR10, R4 ;  /* 0x00000000040a72ca */ /* 0x000fe400000e0000 */
[----:B------:R-:W-:-:S09]  /*7170*/  ISETP.NE.AND.EX P0, PT, RZ, UR25, PT, P0 ;  /* 0x00000019ff007c0c */ /* 0x000fd2000bf05300 */
[----:B------:R-:W-:Y:S02]  /*7180*/  USHF.L.U32 UR11, UR11, 0x7, URZ ;  /* 0x000000070b0b7899 */ /* 0x000fe4000800063f */
[----:B------:R-:W-:Y:S02]  /*7190*/  USHF.L.U32 UR10, UR10, 0x7, URZ ;  /* 0x000000070a0a7899 */ /* 0x000fe4000800063f */
[----:B------:R-:W-:Y:S10]  /*71a0*/  @!P0 BRA `(.L_x_105) ;  /* 0x00000000002c8947 */ /* 0x000ff40003800000 */
[----:B------:R-:W-:-:S04]  /*71b0*/  ISETP.NE.U32.AND P1, PT, RZ, UR14, PT ;  /* 0x0000000eff007c0c */ /* 0x000fc8000bf25070 */
[----:B------:R-:W-:-:S13]  /*71c0*/  ISETP.NE.AND.EX P1, PT, RZ, UR15, PT, P1 ;  /* 0x0000000fff007c0c */ /* 0x000fda000bf25310 */
[----:B------:R-:W-:Y:S05]  /*71d0*/  @!P1 BRA `(.L_x_106) ;  /* 0x0000000000189947 */ /* 0x000fea0003800000 */
[----:B------:R-:W1:Y:S01]  /*71e0*/  LDC.64 R4, c[0x0][0x588] ;  /* 0x00016200ff047b82 */ /* 0x000e620000000a00 */
[----:B------:R-:W-:-:S04]  /*71f0*/  IMAD R3, R6, UR24, RZ ;  /* 0x0000001806037c24 */ /* 0x000fc8000f8e02ff */
[----:B-1----:R-:W-:-:S05]  /*7200*/  IMAD.WIDE R4, R3, 0x4, R4 ;  /* 0x0000000403047825 */ /* 0x002fca00078e0204 */
[----:B--2--5:R1:W5:Y:S01]  /*7210*/  LDG.E R8, desc[UR40][R4.64] ;  /* 0x0000002804087981 */ /* 0x024362000c1e1900 */
[----:B------:R-:W-:Y:S01]  /*7220*/  IMAD.MOV.U32 R3, RZ, RZ, 0x1 ;  /* 0x00000001ff037424 */ /* 0x000fe200078e00ff */
[----:B------:R-:W-:Y:S06]  /*7230*/  BRA `(.L_x_105) ;  /* 0x0000000000087947 */ /* 0x000fec0003800000 */
.L_x_106:
[----:B--2--5:R-:W3:Y:S01]  /*7240*/  LDC R8, c[0x0][0x580] ;  /* 0x00016000ff087b82 */ /* 0x024ee20000000800 */
[----:B------:R-:W-:-:S07]  /*7250*/  IMAD.MOV.U32 R3, RZ, RZ, 0x1 ;  /* 0x00000001ff037424 */ /* 0x000fce00078e00ff */
.L_x_105:
[----:B------:R-:W-:Y:S05]  /*7260*/  @!P0 BRA `(.L_x_107) ;  /* 0x00000000001c8947 */ /* 0x000fea0003800000 */
[----:B------:R-:W-:-:S13]  /*7270*/  LOP3.LUT P2, RZ, R3, 0xff, RZ, 0xc0, !PT ;  /* 0x000000ff03ff7812 */ /* 0x000fda000784c0ff */
[----:B-1----:R-:W1:Y:S02]  /*7280*/  @!P2 LDC.64 R4, c[0x0][0x588] ;  /* 0x00016200ff04ab82 */ /* 0x002e640000000a00 */
[----:B-1----:R-:W-:-:S04]  /*7290*/  @!P2 ISETP.NE.U32.AND P0, PT, R4, RZ, PT ;  /* 0x000000ff0400a20c */ /* 0x002fc80003f05070 */
[----:B------:R-:W-:Y:S02]  /*72a0*/  @!P2 ISETP.NE.AND.EX P1, PT, R5, RZ, PT, P0 ;  /* 0x000000ff0500a20c */ /* 0x000fe40003f25300 */
[----:B--23-5:R-:W-:Y:S02]  /*72b0*/  @P2 FSETP.EQ.AND P0, PT, R8, RZ, PT ;  /* 0x000000ff0800220b */ /* 0x02cfe40003f02000 */
[----:B------:R-:W-:Y:S01]  /*72c0*/  @!P2 PLOP3.LUT P0, PT, P1, PT, PT, 0x8, 0x0 ;  /* 0x000000000000a81c */ /* 0x000fe20000f0e170 */
[----:B------:R-:W-:-:S12]  /*72d0*/  BRA `(.L_x_108) ;  /* 0x0000000000047947 */ /* 0x000fd80003800000 */
.L_x_107:
[----:B--23-5:R-:W-:-:S13]  /*72e0*/  FSETP.EQ.AND P0, PT, R8, RZ, PT ;  /* 0x000000ff0800720b */ /* 0x02cfda0003f02000 */
.L_x_108:
[----:B------:R-:W-:Y:S02]  /*72f0*/  ISETP.NE.AND P2, PT, R11, 0x3, PT ;  /* 0x000000030b00780c */ /* 0x000fe40003f45270 */
[----:B------:R-:W-:-:S04]  /*7300*/  ELECT P1, URZ, PT ;  /* 0x00000000003f782f */ /* 0x000fc80003820000 */
[----:B------:R-:W-:-:S07]  /*7310*/  PLOP3.LUT P0, PT, P1, P0, PT, 0x20, 0x0 ;  /* 0x000000000000781c */ /* 0x000fce0000f00470 */
[----:B------:R-:W-:Y:S06]  /*7320*/  @!P2 BRA `(.L_x_109) ;  /* 0x000000000004a947 */ /* 0x000fec0003800000 */
[----:B------:R-:W-:Y:S01]  /*7330*/  BPT.TRAP 0x1 ;  /* 0x000000040000795c */ /* 0x000fe20000300000 */
.L_x_109:
[----:B------:R-:W2:Y:S01]  /*7340*/  S2UR UR36, SR_CgaCtaId ;  /* 0x00000000002479c3 */ /* 0x000ea20000008800 */
[----:B------:R-:W-:Y:S01]  /*7350*/  UMOV UR4, 0x400 ;  /* 0x0000040000047882 */ /* 0x000fe20000000000 */
[----:B-1----:R-:W-:Y:S01]  /*7360*/  SHF.L.U32 R4, R9, 0x1f, RZ ;  /* 0x0000001f09047819 */ /* 0x002fe200000006ff */
[----:B--2---:R-:W-:-:S09]  /*7370*/  ULEA UR5, UR36, UR4, 0x18 ;  /* 0x0000000424057291 */ /* 0x004fd2000f8ec03f */
[----:B------:R-:W1:Y:S02]  /*7380*/  SYNCS.PHASECHK.TRANS64.TRYWAIT P1, [UR5+0xe0], R4 ;  /* 0x0000e004ff0075a7 */ /* 0x000e640008020145 */
[----:B-1----:R-:W-:Y:S05]  /*7390*/  @!P1 BRA `(.L_x_110) ;  /* 0x0000002400209947 */ /* 0x002fea0003800000 */
.L_x_180:
[----:B------:R-:W-:Y:S04]  /*73a0*/  BSSY B0, `(.L_x_111) ;  /* 0x000000e000007945 */ /* 0x000fe80003800000 */
[----:B------:R-:W-:Y:S05]  /*73b0*/  @!P0 BRA `(.L_x_112) ;  /* 0x0000000000308947 */ /* 0x000fea0003800000 */
[----:B------:R-:W-:Y:S01]  /*73c0*/  R2UR UR12, R6 ;  /* 0x00000000060c72ca */ /* 0x000fe200000e0000 */
[----:B------:R-:W-:Y:S02]  /*73d0*/  UIADD3 UR16, UP0, UR6, 0x3f0, URZ ;  /* 0x000003f006107890 */ /* 0x000fe4000ff1e03f */
[----:B------:R-:W-:Y:S02]  /*73e0*/  UIADD3 UR8, UR5, 0x200, URZ ;  /* 0x0000020005087890 */ /* 0x000fe4000fffe03f */
[----:B------:R-:W-:Y:S02]  /*73f0*/  UIADD3 UR9, UR5, 0xc0, URZ ;  /* 0x000000c005097890 */ /* 0x000fe4000fffe03f */
[----:B------:R-:W-:Y:S01]  /*7400*/  UIADD3.X UR17, URZ, UR7, URZ, UP0, !UPT ;  /* 0x000000073f117290 */ /* 0x000fe200087fe43f */
[----:B------:R-:W-:Y:S01]  /*7410*/  UMOV UR18, 0x0 ;  /* 0x0000000000127882 */ /* 0x000fe20000000000 */
[----:B------:R-:W-:-:S07]  /*7420*/  UMOV UR19, 0x10000000 ;  /* 0x1000000000137882 */ /* 0x000fce0000000000 */
[----:B------:R2:W-:Y:S02]  /*7430*/  UTMALDG.3D [UR8], [UR16], desc[UR18] ;  /* 0x00001208100075b4 */ /* 0x0005e40008011000 */
[----:B--2---:R-:W-:Y:S05]  /*7440*/  @!P2 BRA `(.L_x_113) ;  /* 0x000000000004a947 */ /* 0x004fea0003800000 */
[----:B------:R-:W-:Y:S01]  /*7450*/  BPT.TRAP 0x1 ;  /* 0x000000040000795c */ /* 0x000fe20000300000 */
.L_x_113:
[----:B-1----:R-:W1:Y:S02]  /*7460*/  LDC R5, c[0x0][0x800] ;  /* 0x00020000ff057b82 */ /* 0x002e640000000800 */
[----:B-1----:R2:W-:Y:S02]  /*7470*/  SYNCS.ARRIVE.TRANS64.RED.A0TR RZ, [UR5+0xc0], R5 ;  /* 0x0000c005ffff79a7 */ /* 0x0025e40008300405 */
.L_x_112:
[----:B------:R-:W-:Y:S05]  /*7480*/  BSYNC B0 ;  /* 0x0000000000007941 */ /* 0x000fea0003800000 */
.L_x_111:
[----:B------:R-:W-:Y:S05]  /*7490*/  @!P2 BRA `(.L_x_114) ;  /* 0x000000000004a947 */ /* 0x000fea0003800000 */
[----:B------:R-:W-:Y:S01]  /*74a0*/  BPT.TRAP 0x1 ;  /* 0x000000040000795c */ /* 0x000fe20000300000 */
.L_x_114:
[----:B------:R-:W-:-:S04]  /*74b0*/  UIADD3 UR4, UR5, 0xc0, URZ ;  /* 0x000000c005047890 */ /* 0x000fc8000fffe03f */
[----:B------:R-:W-:-:S09]  /*74c0*/  UPRMT UR4, UR36, 0x654, UR4 ;  /* 0x0000065424047896 */ /* 0x000fd20008000004 */
[----:B------:R-:W-:Y:S01]  /*74d0*/  SYNCS.ARRIVE.TRANS64.RED.A1T0 RZ, [UR4], RZ ;  /* 0x000000ffffff79a7 */ /* 0x000fe20008100404 */
[----:B------:R-:W-:Y:S05]  /*74e0*/  @!P2 BRA `(.L_x_115) ;  /* 0x000000000004a947 */ /* 0x000fea0003800000 */
[----:B------:R-:W-:Y:S01]  /*74f0*/  BPT.TRAP 0x1 ;  /* 0x000000040000795c */ /* 0x000fe20000300000 */
.L_x_115:
[----:B------:R-:W3:Y:S02]  /*7500*/  SYNCS.PHASECHK.TRANS64.TRYWAIT P1, [UR5+0xe8], R4 ;  /* 0x0000e804ff0075a7 */ /* 0x000ee40008020145 */
[----:B---3--:R-:W-:Y:S05]  /*7510*/  @!P1 BRA `(.L_x_116) ;  /* 0x0000002000d89947 */ /* 0x008fea0003800000 */
.L_x_181:
[----:B------:R-:W-:Y:S04]  /*7520*/  BSSY B0, `(.L_x_117) ;  /* 0x0000010000007945 */ /* 0x000fe80003800000 */
[----:B------:R-:W-:Y:S05]  /*7530*/  @!P0 BRA `(.L_x_118) ;  /* 0x0000000000388947 */ /* 0x000fea0003800000 */
[----:B------:R-:W-:Y:S01]  /*7540*/  UIADD3 UR8, UP0, UR6, 0x3f0, URZ ;  /* 0x000003f006087890 */ /* 0x000fe2000ff1e03f */
[----:B------:R-:W-:Y:S01]  /*7550*/  R2UR UR20, R6 ;  /* 0x00000000061472ca */ /* 0x000fe200000e0000 */
[----:B------:R-:W-:Y:S02]  /*7560*/  UIADD3 UR18, UR10, 0x20, URZ ;  /* 0x000000200a127890 */ /* 0x000fe4000fffe03f */
[----:B------:R-:W-:Y:S02]  /*7570*/  UIADD3 UR16, UR5, 0x1200, URZ ;  /* 0x0000120005107890 */ /* 0x000fe4000fffe03f */
[----:B------:R-:W-:Y:S02]  /*7580*/  UIADD3 UR17, UR5, 0xc8, URZ ;  /* 0x000000c805117890 */ /* 0x000fe4000fffe03f */
[----:B------:R-:W-:Y:S01]  /*7590*/  UIADD3.X UR9, URZ, UR7, URZ, UP0, !UPT ;  /* 0x000000073f097290 */ /* 0x000fe200087fe43f */
[----:B------:R-:W-:Y:S01]  /*75a0*/  UMOV UR12, 0x0 ;  /* 0x00000000000c7882 */ /* 0x000fe20000000000 */
[----:B------:R-:W-:Y:S01]  /*75b0*/  UMOV UR13, 0x10000000 ;  /* 0x10000000000d7882 */ /* 0x000fe20000000000 */
[----:B------:R-:W-:-:S06]  /*75c0*/  UMOV UR19, UR11 ;  /* 0x0000000b00137c82 */ /* 0x000fcc0008000000 */
[----:B------:R3:W-:Y:S02]  /*75d0*/  UTMALDG.3D [UR16], [UR8], desc[UR12] ;  /* 0x00000c10080075b4 */ /* 0x0007e40008011000 */
[----:B---3--:R-:W-:Y:S05]  /*75e0*/  @!P2 BRA `(.L_x_119) ;  /* 0x000000000004a947 */ /* 0x008fea0003800000 */
[----:B------:R-:W-:Y:S01]  /*75f0*/  BPT.TRAP 0x1 ;  /* 0x000000040000795c */ /* 0x000fe20000300000 */
.L_x_119:
[----:B-12---:R-:W1:Y:S02]  /*7600*/  LDC R5, c[0x0][0x800] ;  /* 0x00020000ff057b82 */ /* 0x006e640000000800 */
[----:B-1----:R3:W-:Y:S02]  /*7610*/  SYNCS.ARRIVE.TRANS64.RED.A0TR RZ, [UR5+0xc8], R5 ;  /* 0x0000c805ffff79a7 */ /* 0x0027e40008300405 */
.L_x_118:
[----:B------:R-:W-:Y:S05]  /*7620*/  BSYNC B0 ;  /* 0x0000000000007941 */ /* 0x000fea0003800000 */
.L_x_117:
[----:B------:R-:W-:Y:S05]  /*7630*/  @!P2 BRA `(.L_x_120) ;  /* 0x000000000004a947 */ /* 0x000fea0003800000 */
[----:B------:R-:W-:Y:S01]  /*7640*/  BPT.TRAP 0x1 ;  /* 0x000000040000795c */ /* 0x000fe20000300000 */
.L_x_120:
[----:B------:R-:W-:-:S04]  /*7650*/  UIADD3 UR4, UR5, 0xc8, URZ ;  /* 0x000000c805047890 */ /* 0x000fc8000fffe03f */
[----:B------:R-:W-:-:S09]  /*7660*/  UPRMT UR4, UR36, 0x654, UR4 ;  /* 0x0000065424047896 */ /* 0x000fd20008000004 */
[----:B------:R-:W-:Y:S01]  /*7670*/  SYNCS.ARRIVE.TRANS64.RED.A1T0 RZ, [UR4], RZ ;  /* 0x000000ffffff79a7 */ /* 0x000fe20008100404 */
[----:B------:R-:W-:Y:S05]  /*7680*/  @!P2 BRA `(.L_x_121) ;  /* 0x000000000004a947 */ /* 0x000fea0003800000 */
[----:B------:R-:W-:Y:S01]  /*7690*/  BPT.TRAP 0x1 ;  /* 0x000000040000795c */ /* 0x000fe20000300000 */
.L_x_121:
[----:B------:R-:W4:Y:S02]  /*76a0*/  SYNCS.PHASECHK.TRANS64.TRYWAIT P1, [UR5+0xf0], R4 ;  /* 0x0000f004ff0075a7 */ /* 0x000f240008020145 */
[----:B----4-:R-:W-:Y:S05]  /*76b0*/  @!P1 BRA `(.L_x_122) ;  /* 0x0000002000889947 */ /* 0x010fea0003800000 */
.L_x_182:
        /* <DEDUP_REMOVED lines=12> */
[----:B----4-:R-:W-:Y:S05]  /*7780*/  @!P2 BRA `(.L_x_125) ;  /* 0x000000000004a947 */ /* 0x010fea0003800000 */
[----:B------:R-:W-:Y:S01]  /*7790*/  BPT.TRAP 0x1 ;  /* 0x000000040000795c */ /* 0x000fe20000300000 */
.L_x_125:
[----:B-123--:R-:W1:Y:S02]  /*77a0*/  LDC R5, c[0x0][0x800] ;  /* 0x00020000ff057b82 */ /* 0x00ee640000000800 */
[----:B-1----:R4:W-:Y:S02]  /*77b0*/  SYNCS.ARRIVE.TRANS64.RED.A0TR RZ, [UR5+0xd0], R5 ;  /* 0x0000d005ffff79a7 */ /* 0x0029e40008300405 */
.L_x_124:
[----:B------:R-:W-:Y:S05]  /*77c0*/  BSYNC B0 ;  /* 0x0000000000007941 */ /* 0x000fea0003800000 */
.L_x_123:
[----:B------:R-:W-:Y:S05]  /*77d0*/  @!P2 BRA `(.L_x_126) ;  /* 0x000000000004a947 */ /* 0x000fea0003800000 */
[----:B------:R-:W-:Y:S01]  /*77e0*/  BPT.TRAP 0x1 ;  /* 0x000000040000795c */ /* 0x000fe20000300000 */
.L_x_126:
[----:B------:R-:W-:-:S04]  /*77f0*/  UIADD3 UR4, UR5, 0xd0, URZ ;  /* 0x000000d005047890 */ /* 0x000fc8000fffe03f */
[----:B------:R-:W-:-:S09]  /*7800*/  UPRMT UR4, UR36, 0x654, UR4 ;  /* 0x0000065424047896 */ /* 0x000fd20008000004 */
[----:B------:R-:W-:Y:S01]  /*7810*/  SYNCS.ARRIVE.TRANS64.RED.A1T0 RZ, [UR4], RZ ;  /* 0x000000ffffff79a7 */ /* 0x000fe20008100404 */
[----:B------:R-:W-:Y:S05]  /*7820*/  @!P2 BRA `(.L_x_127) ;  /* 0x000000000004a947 */ /* 0x000fea0003800000 */
[----:B------:R-:W-:Y:S01]  /*7830*/  BPT.TRAP 0x1 ;  /* 0x000000040000795c */ /* 0x000fe20000300000 */
.L_x_127:
[----:B------:R-:W5:Y:S02]  /*7840*/  SYNCS.PHASECHK.TRANS64.TRYWAIT P1, [UR5+0xf8], R4 ;  /* 0x0000f804ff0075a7 */ /* 0x000f640008020145 */
[----:B-----5:R-:W-:Y:S05]  /*7850*/  @!P1 BRA `(.L_x_128) ;  /* 0x0000002000389947 */ /* 0x020fea0003800000 */
.L_x_183:
[----:B------:R-:W-:Y:S04]  /*7860*/  BSSY B0, `(.L_x_129) ;  /* 0x0000010000007945 */ /* 0x000fe80003800000 */
[----:B------:R-:W-:Y:S05]  /*7870*/  @!P0 BRA `(.L_x_130) ;  /* 0x0000000000388947 */ /* 0x000fea0003800000 */
[----:B------:R-:W-:Y:S01]  /*7880*/  R2UR UR20, R6 ;  /* 0x00000000061472ca */ /* 0x000fe200000e0000 */
[----:B------:R-:W-:Y:S02]  /*7890*/  UIADD3 UR8, UP0, UR6, 0x3f0, URZ ;  /* 0x000003f006087890 */ /* 0x000fe4000ff1e03f */
        /* <DEDUP_REMOVED lines=8> */
[----:B-1----:R-:W-:Y:S05]  /*7920*/  @!P2 BRA `(.L_x_131) ;  /* 0x000000000004a947 */ /* 0x002fea0003800000 */
[----:B------:R-:W-:Y:S01]  /*7930*/  BPT.TRAP 0x1 ;  /* 0x000000040000795c */ /* 0x000fe20000300000 */
.L_x_131:
[----:B------:R-:W1:Y:S02]  /*7940*/  LDC R4, c[0x0][0x800] ;  /* 0x00020000ff047b82 */ /* 0x000e640000000800 */
[----:B-1----:R1:W-:Y:S02]  /*7950*/  SYNCS.ARRIVE.TRANS64.RED.A0TR RZ, [UR5+0xd8], R4 ;  /* 0x0000d804ffff79a7 */ /* 0x0023e40008300405 */
.L_x_130:
[----:B------:R-:W-:Y:S05]  /*7960*/  BSYNC B0 ;  /* 0x0000000000007941 */ /* 0x000fea0003800000 */
.L_x_129:
[----:B------:R-:W-:Y:S05]  /*7970*/  @!P2 BRA `(.L_x_132) ;  /* 0x000000000004a947 */ /* 0x000fea0003800000 */
[----:B------:R-:W-:Y:S01]  /*7980*/  BPT.TRAP 0x1 ;  /* 0x000000040000795c */ /* 0x000fe20000300000 */
.L_x_132:
[----:B------:R-:W-:Y:S01]  /*7990*/  IADD3 R16, P0, R16, UR38, RZ ;  /* 0x0000002610107c10 */ /* 0x000fe2000ff1e0ff */
[----:B------:R-:W-:Y:S01]  /*79a0*/  UIADD3 UR4, UR5, 0xd8, URZ ;  /* 0x000000d805047890 */ /* 0x000fe2000fffe03f */
[----:B------:R-:W-:Y:S01]  /*79b0*/  LOP3.LUT R9, R9, 0x1, RZ, 0x3c, !PT ;  /* 0x0000000109097812 */ /* 0x000fe200078e3cff */
[----:B-1----:R-:W-:Y:S01]  /*79c0*/  IMAD.MOV.U32 R4, RZ, RZ, -0x1 ;  /* 0xffffffffff047424 */ /* 0x002fe200078e00ff */
[----:B------:R-:W-:Y:S01]  /*79d0*/  IADD3.X R17, R17, UR37, RZ, P0, !PT ;  /* 0x0000002511117c10 */ /* 0x000fe200087fe4ff */
[----:B------:R-:W-:Y:S01]  /*79e0*/  UPRMT UR4, UR36, 0x654, UR4 ;  /* 0x0000065424047896 */ /* 0x000fe20008000004 */
[----:B------:R-:W-:Y:S01]  /*79f0*/  ISETP.GE.U32.AND P0, PT, R16, UR22, PT ;  /* 0x0000001610007c0c */ /* 0x000fe2000bf06070 */
[----:B------:R-:W-:Y:S01]  /*7a00*/  IMAD.MOV.U32 R6, RZ, RZ, -0x1 ;  /* 0xffffffffff067424 */ /* 0x000fe200078e00ff */
[----:B------:R-:W-:Y:S02]  /*7a10*/  PRMT R7, RZ, 0x7610, R7 ;  /* 0x00007610ff077816 */ /* 0x000fe40000000007 */
[----:B------:R-:W-:-:S02]  /*7a20*/  ISETP.GE.U32.AND.EX P0, PT, R17, UR23, PT, P0 ;  /* 0x0000001711007c0c */ /* 0x000fc4000bf06100 */
[----:B--234-:R-:W-:Y:S02]  /*7a30*/  MOV R5, 0xffffffff ;  /* 0xffffffff00057802 */ /* 0x01cfe40000000f00 */
[----:B------:R-:W-:Y:S09]  /*7a40*/  SYNCS.ARRIVE.TRANS64.RED.A1T0 RZ, [UR4], RZ ;  /* 0x000000ffffff79a7 */ /* 0x000ff20008100404 */
[----:B------:R-:W-:Y:S05]  /*7a50*/  @P0 BRA `(.L_x_133) ;  /* 0x0000000400580947 */ /* 0x000fea0003800000 */
[----:B------:R-:W1:Y:S01]  /*7a60*/  S2R R18, SR_CTAID.X ;  /* 0x0000000000127919 */ /* 0x000e620000002500 */
[----:B------:R-:W2:Y:S01]  /*7a70*/  LDC.64 R14, c[0x0][0x8d0] ;  /* 0x00023400ff0e7b82 */ /* 0x000ea20000000a00 */
[----:B------:R-:W-:Y:S01]  /*7a80*/  ULDC UR4, c[0x0][0x150] ;  /* 0x0000540000047ab9 */ /* 0x000fe20000000800 */
[----:B------:R-:W-:Y:S01]  /*7a90*/  MOV R22, R17 ;  /* 0x0000001100167202 */ /* 0x000fe20000000f00 */
[----:B------:R-:W3:Y:S05]  /*7aa0*/  S2R R20, SR_CTAID.Y ;  /* 0x0000000000147919 */ /* 0x000eea0000002600 */
[----:B------:R-:W4:Y:S08]  /*7ab0*/  LDC R5, c[0x0][0x144] ;  /* 0x00005100ff057b82 */ /* 0x000f300000000800 */
[----:B------:R-:W4:Y:S01]  /*7ac0*/  LDC R21, c[0x0][0x8d8] ;  /* 0x00023600ff157b82 */ /* 0x000f220000000800 */
[----:B--2---:R-:W-:-:S04]  /*7ad0*/  ISETP.NE.U32.AND P0, PT, R14, RZ, PT ;  /* 0x000000ff0e00720c */ /* 0x004fc80003f05070 */
[----:B------:R-:W-:Y:S02]  /*7ae0*/  ISETP.NE.AND.EX P0, PT, R15, RZ, PT, P0 ;  /* 0x000000ff0f00720c */ /* 0x000fe40003f05300 */
[----:B-1----:R-:W-:Y:S02]  /*7af0*/  I2FP.F32.U32 R4, R18 ;  /* 0x0000001200047245 */ /* 0x002fe40000201000 */
[----:B---3--:R-:W-:-:S03]  /*7b00*/  I2FP.F32.U32 R23, R20 ;  /* 0x0000001400177245 */ /* 0x008fc60000201000 */
[----:B------:R-:W-:-:S06]  /*7b10*/  FMUL R4, R4, UR4 ;  /* 0x0000000404047c20 */ /* 0x000fcc0008400000 */
[----:B------:R-:W1:Y:S02]  /*7b20*/  F2I.U32.TRUNC.NTZ R4, R4 ;  /* 0x0000000400047305 */ /* 0x000e64000020f000 */
[----:B-1----:R-:W-:-:S04]  /*7b30*/  IMAD.MOV R6, RZ, RZ, -R4 ;  /* 0x000000ffff067224 */ /* 0x002fc800078e0a04 */
[----:B----4-:R-:W-:Y:S02]  /*7b40*/  IMAD R18, R5, R6, R18 ;  /* 0x0000000605127224 */ /* 0x010fe400078e0212 */
[----:B------:R-:W-:Y:S01]  /*7b50*/  IMAD.MOV.U32 R6, RZ, RZ, R16 ;  /* 0x000000ffff067224 */ /* 0x000fe200078e0010 */
[----:B------:R-:W-:Y:S06]  /*7b60*/  @!P0 BRA `(.L_x_134) ;  /* 0x0000000000308947 */ /* 0x000fec0003800000 */
[----:B------:R-:W1:Y:S02]  /*7b70*/  LDC R5, c[0x0][0x8dc] ;  /* 0x00023700ff057b82 */ /* 0x000e640000000800 */
[----:B-1----:R-:W-:-:S05]  /*7b80*/  IADD3 R5, P0, R16, R5, RZ ;  /* 0x0000000510057210 */ /* 0x002fca0007f1e0ff */
[----:B------:R-:W-:-:S04]  /*7b90*/  IMAD.X R19, RZ, RZ, R17, P0 ;  /* 0x000000ffff137224 */ /* 0x000fc800000e0611 */
[----:B------:R-:W-:-:S04]  /*7ba0*/  IMAD.WIDE.U32 R6, R19, R14, RZ ;  /* 0x0000000e13067225 */ /* 0x000fc800078e00ff */
[----:B------:R-:W-:-:S04]  /*7bb0*/  IMAD.WIDE.U32 R6, P0, R5, R15, R6 ;  /* 0x0000000f05067225 */ /* 0x000fc80007800006 */
[----:B------:R-:W-:-:S04]  /*7bc0*/  IMAD.WIDE.U32 R4, R5, R14, RZ ;  /* 0x0000000e05047225 */ /* 0x000fc800078e00ff */
[----:B------:R-:W-:Y:S01]  /*7bd0*/  IMAD.MOV.U32 R4, RZ, RZ, R7 ;  /* 0x000000ffff047224 */ /* 0x000fe200078e0007 */
[----:B------:R-:W-:Y:S01]  /*7be0*/  IADD3 RZ, P1, R5, R6, RZ ;  /* 0x0000000605ff7210 */ /* 0x000fe20007f3e0ff */
[----:B------:R-:W-:-:S04]  /*7bf0*/  IMAD.X R5, RZ, RZ, RZ, P0 ;  /* 0x000000ffff057224 */ /* 0x000fc800000e06ff */
[----:B------:R-:W-:-:S04]  /*7c00*/  IMAD.WIDE.U32.X R4, R19, R15, R4, P1 ;  /* 0x0000000f13047225 */ /* 0x000fc800008e0404 */
[----:B------:R-:W-:Y:S01]  /*7c10*/  IMAD.MOV.U32 R6, RZ, RZ, R4 ;  /* 0x000000ffff067224 */ /* 0x000fe200078e0004 */
[----:B------:R-:W-:-:S07]  /*7c20*/  MOV R22, R5 ;  /* 0x0000000500167202 */ /* 0x000fce0000000f00 */
.L_x_134:
[----:B------:R-:W-:Y:S01]  /*7c30*/  ULDC UR4, c[0x0][0x154] ;  /* 0x0000550000047ab9 */ /* 0x000fe20000000800 */
[----:B------:R-:W1:Y:S01]  /*7c40*/  LDC R7, c[0x0][0x148] ;  /* 0x00005200ff077b82 */ /* 0x000e620000000800 */
[----:B------:R-:W-:Y:S01]  /*7c50*/  FMUL R14, R23, UR4 ;  /* 0x00000004170e7c20 */ /* 0x000fe20008400000 */
[----:B------:R-:W-:Y:S02]  /*7c60*/  ISETP.NE.AND P2, PT, R2, 0x1, PT ;  /* 0x000000010200780c */ /* 0x000fe40003f45270 */
[-CC-:B------:R-:W-:Y:S02]  /*7c70*/  SHF.R.U64 R19, R6, R21.reuse, R22.reuse ;  /* 0x0000001506137219 */ /* 0x180fe40000001216 */
[----:B------:R-:W-:Y:S01]  /*7c80*/  SHF.R.U32.HI R21, RZ, R21, R22 ;  /* 0x00000015ff157219 */ /* 0x000fe20000011616 */
[----:B------:R-:W2:Y:S01]  /*7c90*/  F2I.U32.TRUNC.NTZ R14, R14 ;  /* 0x0000000e000e7305 */ /* 0x000ea2000020f000 */
[----:B------:R-:W3:Y:S01]  /*7ca0*/  LDC.64 R4, c[0x0][0x8c8] ;  /* 0x00023200ff047b82 */ /* 0x000ee20000000a00 */
[----:B------:R-:W-:-:S05]  /*7cb0*/  IADD3 R23, P0, RZ, -R19, RZ ;  /* 0x80000013ff177210 */ /* 0x000fca0007f1e0ff */
[----:B------:R-:W-:Y:S02]  /*7cc0*/  IMAD.X R21, RZ, RZ, ~R21, P0 ;  /* 0x000000ffff157224 */ /* 0x000fe400000e0e15 */
[----:B------:R-:W4:Y:S01]  /*7cd0*/  LDC R22, c[0x0][0x8c0] ;  /* 0x00023000ff167b82 */ /* 0x000f220000000800 */
[----:B--2---:R-:W-:-:S07]  /*7ce0*/  IMAD.MOV R15, RZ, RZ, -R14 ;  /* 0x000000ffff0f7224 */ /* 0x004fce00078e0a0e */
[----:B------:R-:W2:Y:S01]  /*7cf0*/  LDC R26, c[0x0][0x8f0] ;  /* 0x00023c00ff1a7b82 */ /* 0x000ea20000000800 */
[----:B-1----:R-:W-:-:S07]  /*7d00*/  @P2 IMAD R18, R7, R15, R20 ;  /* 0x0000000f07122224 */ /* 0x002fce00078e0214 */
[----:B------:R-:W1:Y:S01]  /*7d10*/  LDC.64 R14, c[0x0][0x8e8] ;  /* 0x00023a00ff0e7b82 */ /* 0x000e620000000a00 */
[----:B---3--:R-:W-:-:S04]  /*7d20*/  IMAD R6, R21, R4, RZ ;  /* 0x0000000415067224 */ /* 0x008fc800078e02ff */
[C---:B------:R-:W-:Y:S02]  /*7d30*/  IMAD R7, R23.reuse, R5, R6 ;  /* 0x0000000517077224 */ /* 0x040fe400078e0206 */
[----:B------:R-:W-:Y:S01]  /*7d40*/  IMAD.WIDE.U32 R4, R23, R4, R16 ;  /* 0x0000000417047225 */ /* 0x000fe200078e0010 */
[----:B------:R-:W3:Y:S03]  /*7d50*/  LDC R21, c[0x0][0x8b0] ;  /* 0x00022c00ff157b82 */ /* 0x000ee60000000800 */
[----:B------:R-:W-:-:S05]  /*7d60*/  IMAD.IADD R5, R5, 0x1, R7 ;  /* 0x0000000105057824 */ /* 0x000fca00078e0207 */
[----:B------:R-:W5:Y:S01]  /*7d70*/  LDC R6, c[0x0][0x900] ;  /* 0x00024000ff067b82 */ /* 0x000f620000000800 */
[-CC-:B----4-:R-:W-:Y:S02]  /*7d80*/  SHF.R.U64 R25, R4, R22.reuse, R5.reuse ;  /* 0x0000001604197219 */ /* 0x190fe40000001205 */
[----:B------:R-:W-:-:S05]  /*7d90*/  SHF.R.U32.HI R4, RZ, R22, R5 ;  /* 0x00000016ff047219 */ /* 0x000fca0000011605 */
[----:B------:R-:W4:Y:S01]  /*7da0*/  LDC R22, c[0x0][0x8e0] ;  /* 0x00023800ff167b82 */ /* 0x000f220000000800 */
[----:B-1----:R-:W-:-:S04]  /*7db0*/  ISETP.NE.U32.AND P0, PT, R14, RZ, PT ;  /* 0x000000ff0e00720c */ /* 0x002fc80003f05070 */
[----:B------:R-:W-:-:S03]  /*7dc0*/  ISETP.NE.AND.EX P0, PT, R15, RZ, PT, P0 ;  /* 0x000000ff0f00720c */ /* 0x000fc60003f05300 */
[----:B------:R-:W1:Y:S01]  /*7dd0*/  LDC R23, c[0x0][0x8b8] ;  /* 0x00022e00ff177b82 */ /* 0x000e620000000800 */
[-CC-:B---3--:R-:W-:Y:S02]  /*7de0*/  SHF.R.U64 R24, R25, R21.reuse, R4.reuse ;  /* 0x0000001519187219 */ /* 0x188fe40000001204 */
[----:B------:R-:W-:-:S05]  /*7df0*/  SHF.R.U32.HI R5, RZ, R21, R4 ;  /* 0x00000015ff057219 */ /* 0x000fca0000011604 */
[----:B------:R-:W3:Y:S01]  /*7e00*/  LDC R20, c[0x0][0x8a8] ;  /* 0x00022a00ff147b82 */ /* 0x000ee20000000800 */
[-CC-:B-----5:R-:W-:Y:S02]  /*7e10*/  SHF.R.U64 R21, R24, R6.reuse, R5.reuse ;  /* 0x0000000618157219 */ /* 0x1a0fe40000001205 */
[----:B------:R-:W-:-:S03]  /*7e20*/  SHF.R.U32.HI R27, RZ, R6, R5 ;  /* 0x00000006ff1b7219 */ /* 0x000fc60000011605 */
[----:B------:R-:W-:Y:S01]  /*7e30*/  IMAD.MOV.U32 R4, RZ, RZ, R21 ;  /* 0x000000ffff047224 */ /* 0x000fe200078e0015 */
[----:B------:R-:W-:Y:S01]  /*7e40*/  MOV R5, R27 ;  /* 0x0000001b00057202 */ /* 0x000fe20000000f00 */
[----:B--2---:R-:W-:Y:S06]  /*7e50*/  @!P0 BRA `(.L_x_135) ;  /* 0x0000000000288947 */ /* 0x004fec0003800000 */
[----:B------:R-:W2:Y:S02]  /*7e60*/  LDC R4, c[0x0][0x8f4] ;  /* 0x00023d00ff047b82 */ /* 0x000ea40000000800 */
[----:B--2---:R-:W-:-:S05]  /*7e70*/  IADD3 R5, P0, R21, R4, RZ ;  /* 0x0000000415057210 */ /* 0x004fca0007f1e0ff */
[----:B------:R-:W-:-:S04]  /*7e80*/  IMAD.X R27, RZ, RZ, R27, P0 ;  /* 0x000000ffff1b7224 */ /* 0x000fc800000e061b */
[----:B------:R-:W-:-:S04]  /*7e90*/  IMAD.WIDE.U32 R6, R27, R14, RZ ;  /* 0x0000000e1b067225 */ /* 0x000fc800078e00ff */
[----:B------:R-:W-:-:S04]  /*7ea0*/  IMAD.WIDE.U32 R6, P0, R5, R15, R6 ;  /* 0x0000000f05067225 */ /* 0x000fc80007800006 */
[----:B------:R-:W-:-:S04]  /*7eb0*/  IMAD.WIDE.U32 R4, R5, R14, RZ ;  /* 0x0000000e05047225 */ /* 0x000fc800078e00ff */
[----:B------:R-:W-:Y:S01]  /*7ec0*/  IMAD.MOV.U32 R4, RZ, RZ, R7 ;  /* 0x000000ffff047224 */ /* 0x000fe200078e0007 */
[----:B------:R-:W-:Y:S01]  /*7ed0*/  IADD3 RZ, P1, R5, R6, RZ ;  /* 0x0000000605ff7210 */ /* 0x000fe20007f3e0ff */
[----:B------:R-:W-:-:S04]  /*7ee0*/  IMAD.X R5, RZ, RZ, RZ, P0 ;  /* 0x000000ffff057224 */ /* 0x000fc800000e06ff */
[----:B------:R-:W-:-:S08]  /*7ef0*/  IMAD.WIDE.U32.X R4, R27, R15, R4, P1 ;  /* 0x0000000f1b047225 */ /* 0x000fd000008e0404 */
.L_x_135:
[----:B------:R-:W-:Y:S01]  /*7f00*/  SHF.R.U64 R26, R4, R26, R5 ;  /* 0x0000001a041a7219 */ /* 0x000fe20000001205 */
[----:B------:R-:W-:Y:S01]  /*7f10*/  IMAD.MOV.U32 R6, RZ, RZ, R19 ;  /* 0x000000ffff067224 */ /* 0x000fe200078e0013 */
[----:B------:R-:W-:Y:S02]  /*7f20*/  LOP3.LUT R5, R24, R13, RZ, 0xc0, !PT ;  /* 0x0000000d18057212 */ /* 0x000fe400078ec0ff */
[----:B------:R-:W-:Y:S01]  /*7f30*/  LOP3.LUT R25, R25, R12, RZ, 0xc0, !PT ;  /* 0x0000000c19197212 */ /* 0x000fe200078ec0ff */
[----:B------:R-:W-:Y:S01]  /*7f40*/  IMAD.MOV R4, RZ, RZ, -R26 ;  /* 0x000000ffff047224 */ /* 0x000fe200078e0a1a */
[----:B------:R-:W-:Y:S01]  /*7f50*/  MOV R7, 0x1 ;  /* 0x0000000100077802 */ /* 0x000fe20000000f00 */
[----:B------:R-:W-:Y:S02]  /*7f60*/  IMAD R5, R10, R26, R5 ;  /* 0x0000001a0a057224 */ /* 0x000fe400078e0205 */
[----:B----4-:R-:W-:Y:S02]  /*7f70*/  IMAD R21, R4, R22, R21 ;  /* 0x0000001604157224 */ /* 0x010fe400078e0215 */
[----:B-1----:R-:W-:-:S02]  /*7f80*/  IMAD R18, R5, R23, R18 ;  /* 0x0000001705127224 */ /* 0x002fc400078e0212 */
[----:B---3--:R-:W-:-:S05]  /*7f90*/  IMAD R21, R21, R20, R25 ;  /* 0x0000001415157224 */ /* 0x008fca00078e0219 */
[----:B------:R-:W-:Y:S02]  /*7fa0*/  SEL R4, R21, R18, !P2 ;  /* 0x0000001215047207 */ /* 0x000fe40005000000 */
[----:B------:R-:W-:-:S07]  /*7fb0*/  SEL R5, R18, R21, !P2 ;  /* 0x0000001512057207 */ /* 0x000fce0005000000 */
.L_x_133:
[----:B------:R-:W-:-:S13]  /*7fc0*/  LOP3.LUT P0, RZ, R7, 0xff, RZ, 0xc0, !PT ;  /* 0x000000ff07ff7812 */ /* 0x000fda000780c0ff */
[----:B------:R-:W-:Y:S05]  /*7fd0*/  @P0 BRA `(.L_x_136) ;  /* 0xfffffff000580947 */ /* 0x000fea000383ffff */
.L_x_104:
[----:B------:R-:W-:Y:S01]  /*7fe0*/  ELECT P0, URZ, PT ;  /* 0x00000000003f782f */ /* 0x000fe20003800000 */
[----:B------:R-:W-:-:S12]  /*7ff0*/  BSSY B0, `(.L_x_137) ;  /* 0x000001b000007945 */ /* 0x000fd80003800000 */
[----:B------:R-:W-:Y:S05]  /*8000*/  @!P0 BRA `(.L_x_138) ;  /* 0x0000000000648947 */ /* 0x000fea0003800000 */
[----:B------:R-:W-:-:S04]  /*8010*/  LOP3.LUT R0, R0, 0x2, RZ, 0xfc, !PT ;  /* 0x0000000200007812 */ /* 0x000fc800078efcff */
[----:B------:R-:W-:-:S13]  /*8020*/  ISETP.NE.AND P1, PT, R0, 0x3, PT ;  /* 0x000000030000780c */ /* 0x000fda0003f25270 */
[----:B------:R-:W-:Y:S05]  /*8030*/  @!P1 BRA `(.L_x_139) ;  /* 0x0000000000049947 */ /* 0x000fea0003800000 */
[----:B------:R-:W-:Y:S01]  /*8040*/  BPT.TRAP 0x1 ;  /* 0x000000040000795c */ /* 0x000fe20000300000 */
.L_x_139:
[----:B------:R-:W-:Y:S01]  /*8050*/  IMAD.U32 R3, RZ, RZ, UR36 ;  /* 0x00000024ff037e24 */ /* 0x000fe2000f8e00ff */
[----:B------:R-:W-:Y:S02]  /*8060*/  MOV R2, 0x400 ;  /* 0x0000040000027802 */ /* 0x000fe40000000f00 */
[----:B------:R-:W-:Y:S02]  /*8070*/  SHF.L.U32 R0, R9, 0x1f, RZ ;  /* 0x0000001f09007819 */ /* 0x000fe400000006ff */
[----:B------:R-:W-:-:S04]  /*8080*/  LEA R3, R3, R2, 0x18 ;  /* 0x0000000203037211 */ /* 0x000fc800078ec0ff */
[----:B------:R-:W1:Y:S02]  /*8090*/  SYNCS.PHASECHK.TRANS64.TRYWAIT P0, [R3+URZ+0xe0], R0 ;  /* 0x0000e000030075a7 */ /* 0x000e64000800017f */
[----:B-1----:R-:W-:Y:S05]  /*80a0*/  @!P0 BRA `(.L_x_140) ;  /* 0x00000018003c8947 */ /* 0x002fea0003800000 */
.L_x_184:
[----:B------:R-:W-:Y:S05]  /*80b0*/  @!P1 BRA `(.L_x_141) ;  /* 0x0000000000049947 */ /* 0x000fea0003800000 */
[----:B------:R-:W-:Y:S01]  /*80c0*/  BPT.TRAP 0x1 ;  /* 0x000000040000795c */ /* 0x000fe20000300000 */
.L_x_141:
[----:B------:R-:W3:Y:S02]  /*80d0*/  SYNCS.PHASECHK.TRANS64.TRYWAIT P0, [R3+URZ+0xe8], R0 ;  /* 0x0000e800030075a7 */ /* 0x000ee4000800017f */
[----:B---3--:R-:W-:Y:S05]  /*80e0*/  @!P0 BRA `(.L_x_142) ;  /* 0x0000001800408947 */ /* 0x008fea0003800000 */
.L_x_185:
[----:B------:R-:W-:Y:S05]  /*80f0*/  @!P1 BRA `(.L_x_143) ;  /* 0x0000000000049947 */ /* 0x000fea0003800000 */
[----:B------:R-:W-:Y:S01]  /*8100*/  BPT.TRAP 0x1 ;  /* 0x000000040000795c */ /* 0x000fe20000300000 */
.L_x_143:
[----:B------:R-:W4:Y:S02]  /*8110*/  SYNCS.PHASECHK.TRANS64.TRYWAIT P0, [R3+URZ+0xf0], R0 ;  /* 0x0000f000030075a7 */ /* 0x000f24000800017f */
[----:B----4-:R-:W-:Y:S05]  /*8120*/  @!P0 BRA `(.L_x_144) ;  /* 0x0000001800448947 */ /* 0x010fea0003800000 */
.L_x_186:
[----:B------:R-:W-:Y:S05]  /*8130*/  @!P1 BRA `(.L_x_145) ;  /* 0x0000000000049947 */ /* 0x000fea0003800000 */
[----:B------:R-:W-:Y:S01]  /*8140*/  BPT.TRAP 0x1 ;  /* 0x000000040000795c */ /* 0x000fe20000300000 */
.L_x_145:
[----:B-1-34-:R-:W-:-:S07]  /*8150*/  SHF.L.U32 R0, R9, 0x1f, RZ ;  /* 0x0000001f09007819 */ /* 0x01afce00000006ff */
.L_x_146:
[----:B-1----:R1:W3:Y:S02]  /*8160*/  SYNCS.PHASECHK.TRANS64.TRYWAIT P0, [R3+URZ+0xf8], R0 ;  /* 0x0000f800030075a7 */ /* 0x0022e4000800017f */
[----:B---3--:R-:W-:Y:S05]  /*8170*/  @!P0 NANOSLEEP.SYNCS 0x989680 ;  /* 0x009896800000895d */ /* 0x008fea0003900000 */
[----:B------:R-:W3:Y:S02]  /*8180*/  @!P0 SYNCS.PHASECHK.TRANS64 P0, [R3+URZ+0xf8], R0 ;  /* 0x0000f800030085a7 */ /* 0x000ee4000800007f */
[----:B---3--:R-:W-:Y:S05]  /*8190*/  @!P0 BRA `(.L_x_146) ;  /* 0xfffffffc00f08947 */ /* 0x008fea000383ffff */
.L_x_138:
[----:B------:R-:W-:Y:S05]  /*81a0*/  BSYNC B0 ;  /* 0x0000000000007941 */ /* 0x000fea0003800000 */
.L_x_137:
[----:B------:R-:W-:Y:S05]  /*81b0*/  EXIT ;  /* 0x000000000000794d */ /* 0x000fea0003800000 */
.L_x_99:
[----:B------:R-:W-:Y:S01]  /*81c0*/  LOP3.LUT P0, RZ, R12, 0xff, RZ, 0xc0, !PT ;  /* 0x000000ff0cff7812 */ /* 0x000fe2000780c0ff */
[----:B------:R-:W-:Y:S02]  /*81d0*/  IMAD.MOV.U32 R0, RZ, RZ, 0x1 ;  /* 0x00000001ff007424 */ /* 0x000fe400078e00ff */
[----:B------:R-:W-:-:S10]  /*81e0*/  IMAD.MOV.U32 R12, RZ, RZ, RZ ;  /* 0x000000ffff0c7224 */ /* 0x000fd400078e00ff */
[----:B------:R-:W-:Y:S05]  /*81f0*/  @!P0 BRA `(.L_x_147) ;  /* 0x0000000c00108947 */ /* 0x000fea0003800000 */
[----:B------:R-:W1:Y:S01]  /*8200*/  LDC R0, c[0x0][0x28c] ;  /* 0x0000a300ff007b82 */ /* 0x000e620000000800 */
[C---:B------:R-:W-:Y:S01]  /*8210*/  LOP3.LUT P2, RZ, R18.reuse, 0x7f, RZ, 0xc0, !PT ;  /* 0x0000007f12ff7812 */ /* 0x040fe2000784c0ff */
[----:B------:R-:W-:Y:S01]  /*8220*/  ULDC UR5, c[0x0][0x900] ;  /* 0x0002400000057ab9 */ /* 0x000fe20000000800 */
[----:B------:R-:W-:Y:S01]  /*8230*/  LOP3.LUT P0, RZ, R18, 0x1f, RZ, 0xc0, !PT ;  /* 0x0000001f12ff7812 */ /* 0x000fe2000780c0ff */
[----:B------:R-:W-:Y:S01]  /*8240*/  UMOV UR6, 0xffffffff ;  /* 0xffffffff00067882 */ /* 0x000fe20000000000 */
[----:B------:R-:W-:Y:S01]  /*8250*/  BSSY B0, `(.L_x_147) ;  /* 0x00000be000007945 */ /* 0x000fe20003800000 */
[----:B------:R-:W-:Y:S01]  /*8260*/  USHF.L.U32 UR6, UR6, UR5, URZ ;  /* 0x0000000506067299 */ /* 0x000fe2000800063f */
[----:B------:R-:W-:Y:S01]  /*8270*/  IMAD.MOV.U32 R13, RZ, RZ, 0x1 ;  /* 0x00000001ff0d7424 */ /* 0x000fe200078e00ff */
[----:B------:R-:W-:Y:S01]  /*8280*/  LOP3.LUT R11, R19, 0x2, RZ, 0xfc, !PT ;  /* 0x00000002130b7812 */ /* 0x000fe200078efcff */
[----:B------:R-:W-:Y:S01]  /*8290*/  IMAD.MOV.U32 R12, RZ, RZ, RZ ;  /* 0x000000ffff0c7224 */ /* 0x000fe200078e00ff */
[----:B------:R-:W-:Y:S01]  /*82a0*/  PLOP3.LUT P0, PT, P0, P2, PT, 0x8a, 0x0 ;  /* 0x000000000000781c */ /* 0x000fe20000705172 */
[----:B------:R-:W-:Y:S01]  /*82b0*/  ULDC UR4, c[0x0][0x8a8] ;  /* 0x00022a0000047ab9 */ /* 0x000fe20000000800 */
[----:B------:R-:W-:Y:S01]  /*82c0*/  UMOV UR7, 0x1 ;  /* 0x0000000100077882 */ /* 0x000fe20000000000 */
[----:B------:R-:W-:-:S02]  /*82d0*/  UIADD3 UR15, UR4, -0x1, URZ ;  /* 0xffffffff040f7890 */ /* 0x000fc4000fffe03f */
[----:B------:R-:W-:Y:S02]  /*82e0*/  USHF.L.U32 UR17, UR7, UR5, URZ ;  /* 0x0000000507117299 */ /* 0x000fe4000800063f */
[----:B------:R-:W-:Y:S01]  /*82f0*/  ULOP3.LUT UR16, URZ, UR6, URZ, 0x33, !UPT ;  /* 0x000000063f107292 */ /* 0x000fe2000f8e333f */
[----:B------:R-:W-:Y:S01]  /*8300*/  ULDC.64 UR20, c[0x0][0x198] ;  /* 0x0000660000147ab9 */ /* 0x000fe20000000a00 */
[----:B-1----:R-:W-:-:S04]  /*8310*/  IADD3 R0, R0, 0x3f, RZ ;  /* 0x0000003f00007810 */ /* 0x002fc80007ffe0ff */
[----:B------:R-:W-:-:S04]  /*8320*/  SHF.R.S32.HI R3, RZ, 0x1f, R0 ;  /* 0x0000001fff037819 */ /* 0x000fc80000011400 */
[----:B------:R-:W-:Y:S01]  /*8330*/  LEA.HI R3, R3, R0, RZ, 0x6 ;  /* 0x0000000003037211 */ /* 0x000fe200078f30ff */
[----:B------:R-:W-:-:S03]  /*8340*/  IMAD.MOV.U32 R0, RZ, RZ, 0x1 ;  /* 0x00000001ff007424 */ /* 0x000fc600078e00ff */
[----:B------:R-:W-:-:S05]  /*8350*/  SHF.R.S32.HI R3, RZ, 0x6, R3 ;  /* 0x00000006ff037819 */ /* 0x000fca0000011403 */
[----:B------:R-:W-:-:S07]  /*8360*/  VIADD R10, R3, 0x1 ;  /* 0x00000001030a7836 */ /* 0x000fce0000000000 */
.L_x_159:
[----:B------:R-:W-:-:S03]  /*8370*/  UMOV UR4, 0xffffffff ;  /* 0xffffffff00047882 */ /* 0x000fc60000000000 */
[----:B------:R-:W-:Y:S05]  /*8380*/  BRA.DIV UR4, `(.L_x_148) ;  /* 0x0000001604c07947 */ /* 0x000fea000b800000 */
[----:B------:R-:W-:-:S13]  /*8390*/  ELECT P6, URZ, PT ;  /* 0x00000000003f782f */ /* 0x000fda00038c0000 */
.L_x_189:
[----:B------:R-:W1:Y:S01]  /*83a0*/  LDC R7, c[0x0][0x28c] ;  /* 0x0000a300ff077b82 */ /* 0x000e620000000800 */
[----:B------:R-:W-:Y:S01]  /*83b0*/  BSSY B1, `(.L_x_149) ;  /* 0x0000035000017945 */ /* 0x000fe20003800000 */
[----:B-1----:R-:W-:-:S13]  /*83c0*/  ISETP.LT.OR P6, PT, R7, 0x1, !P6 ;  /* 0x000000010700780c */ /* 0x002fda00077c1670 */
[----:B------:R-:W-:Y:S05]  /*83d0*/  @P6 BRA `(.L_x_150) ;  /* 0x0000000000c86947 */ /* 0x000fea0003800000 */
[----:B------:R-:W-:Y:S01]  /*83e0*/  SHF.L.U32 R14, R4, 0x7, RZ ;  /* 0x00000007040e7819 */ /* 0x000fe200000006ff */
[----:B------:R-:W-:Y:S01]  /*83f0*/  IMAD.SHL.U32 R15, R5, 0x80, RZ ;  /* 0x00000080050f7824 */ /* 0x000fe200078e00ff */
[----:B------:R-:W-:Y:S01]  /*8400*/  MOV R7, R12 ;  /* 0x0000000c00077202 */ /* 0x000fe20000000f00 */
[----:B------:R-:W-:Y:S02]  /*8410*/  IMAD.MOV.U32 R20, RZ, RZ, RZ ;  /* 0x000000ffff147224 */ /* 0x000fe400078e00ff */
[----:B------:R-:W-:Y:S02]  /*8420*/  IMAD.MOV.U32 R4, RZ, RZ, R10 ;  /* 0x000000ffff047224 */ /* 0x000fe400078e000a */
[----:B------:R-:W-:-:S07]  /*8430*/  IMAD.MOV.U32 R5, RZ, RZ, R0 ;  /* 0x000000ffff057224 */ /* 0x000fce00078e0000 */
.L_x_154:
[----:B------:R-:W1:Y:S01]  /*8440*/  S2R R9, SR_CgaCtaId ;  /* 0x0000000000097919 */ /* 0x000e620000008800 */
[----:B------:R-:W-:-:S04]  /*8450*/  MOV R8, 0x400 ;  /* 0x0000040000087802 */ /* 0x000fc80000000f00 */
[----:B-1----:R-:W-:Y:S02]  /*8460*/  LEA R18, R9, R8, 0x18 ;  /* 0x0000000809127211 */ /* 0x002fe400078ec0ff */
[----:B------:R-:W-:Y:S01]  /*8470*/  SHF.L.U32 R8, R5, 0x1f, RZ ;  /* 0x0000001f05087819 */ /* 0x000fe200000006ff */
[----:B------:R-:W1:Y:S02]  /*8480*/  @!P2 LDC R9, c[0x0][0x500] ;  /* 0x00014000ff09ab82 */ /* 0x000e640000000800 */
[----:B------:R-:W-:-:S04]  /*8490*/  IMAD R21, R7, 0x8, R18 ;  /* 0x0000000807157824 */ /* 0x000fc800078e0212 */
[----:B------:R-:W2:Y:S02]  /*84a0*/  SYNCS.PHASECHK.TRANS64.TRYWAIT P1, [R21+URZ+0x60], R8 ;  /* 0x00006008150075a7 */ /* 0x000ea4000802017f */
[----:B--2---:R-:W-:Y:S05]  /*84b0*/  @!P1 BRA `(.L_x_151) ;  /* 0x0000001400949947 */ /* 0x004fea0003800000 */
.L_x_190:
[----:B--2---:R-:W-:Y:S01]  /*84c0*/  PRMT R8, R11, 0x9910, RZ ;  /* 0x000099100b087816 */ /* 0x004fe200000000ff */
[----:B-1----:R1:W-:Y:S03]  /*84d0*/  @!P2 SYNCS.ARRIVE.TRANS64 RZ, [R21+URZ], R9 ;  /* 0x0000000915ffa9a7 */ /* 0x0023e6000800003f */
[----:B------:R-:W-:-:S13]  /*84e0*/  ISETP.NE.AND P1, PT, R8, 0x2, PT ;  /* 0x000000020800780c */ /* 0x000fda0003f25270 */
[----:B-1----:R-:W-:Y:S05]  /*84f0*/  @P1 BRA `(.L_x_152) ;  /* 0x0000000000041947 */ /* 0x002fea0003800000 */
[----:B------:R-:W-:Y:S01]  /*8500*/  BPT.TRAP 0x1 ;  /* 0x000000040000795c */ /* 0x000fe20000300000 */
.L_x_152:
[----:B------:R-:W-:Y:S05]  /*8510*/  @P0 BRA `(.L_x_153) ;  /* 0x0000000000040947 */ /* 0x000fea0003800000 */
[----:B------:R-:W-:Y:S01]  /*8520*/  BPT.TRAP 0x1 ;  /* 0x000000040000795c */ /* 0x000fe20000300000 */
.L_x_153:
[----:B------:R-:W-:Y:S01]  /*8530*/  IMAD R18, R7, 0x2000, R18 ;  /* 0x0000200007127824 */ /* 0x000fe200078e0212 */
[----:B------:R-:W-:Y:S01]  /*8540*/  R2UR UR9, R21 ;  /* 0x00000000150972ca */ /* 0x000fe200000e0000 */
[----:B------:R-:W-:Y:S01]  /*8550*/  VIADD R4, R4, 0xffffffff ;  /* 0xffffffff04047836 */ /* 0x000fe20000000000 */
[----:B------:R-:W-:Y:S01]  /*8560*/  UIADD3 UR4, UP0, UR20, 0xf0, URZ ;  /* 0x000000f014047890 */ /* 0x000fe2000ff1e03f */
[----:B------:R-:W-:Y:S01]  /*8570*/  R2UR UR11, R15 ;  /* 0x000000000f0b72ca */ /* 0x000fe200000e0000 */
[----:B------:R-:W-:Y:S01]  /*8580*/  UIADD3 UR22, UP1, UR20, 0x1f0, URZ ;  /* 0x000001f014167890 */ /* 0x000fe2000ff3e03f */
[----:B------:R-:W-:Y:S01]  /*8590*/  R2UR UR8, R18 ;  /* 0x00000000120872ca */ /* 0x000fe200000e0000 */
[----:B------:R-:W-:Y:S01]  /*85a0*/  UIADD3.X UR5, URZ, UR21, URZ, UP0, !UPT ;  /* 0x000000153f057290 */ /* 0x000fe200087fe43f */
[----:B------:R-:W-:Y:S01]  /*85b0*/  R2UR UR10, R20 ;  /* 0x00000000140a72ca */ /* 0x000fe200000e0000 */
[----:B------:R-:W-:Y:S01]  /*85c0*/  VIADD R7, R7, 0x1 ;  /* 0x0000000107077836 */ /* 0x000fe20000000000 */
[----:B------:R-:W-:Y:S01]  /*85d0*/  R2UR UR12, R6 ;  /* 0x00000000060c72ca */ /* 0x000fe200000e0000 */
[----:B------:R-:W-:Y:S01]  /*85e0*/  UIADD3.X UR23, URZ, UR21, URZ, UP1, !UPT ;  /* 0x000000153f177290 */ /* 0x000fe20008ffe43f */
[----:B------:R-:W-:Y:S01]  /*85f0*/  R2UR UR18, R14 ;  /* 0x000000000e1272ca */ /* 0x000fe200000e0000 */
[----:B------:R-:W-:Y:S01]  /*8600*/  UMOV UR6, 0x0 ;  /* 0x0000000000067882 */ /* 0x000fe20000000000 */
[----:B------:R-:W-:Y:S01]  /*8610*/  ISETP.GT.AND P3, PT, R4, 0x1, PT ;  /* 0x000000010400780c */ /* 0x000fe20003f64270 */
[----:B------:R-:W-:Y:S01]  /*8620*/  UMOV UR7, 0x10000000 ;  /* 0x1000000000077882 */ /* 0x000fe20000000000 */
[----:B------:R-:W-:-:S02]  /*8630*/  ISETP.NE.AND P1, PT, R7, 0xc, PT ;  /* 0x0000000c0700780c */ /* 0x000fc40003f25270 */
[----:B------:R-:W-:Y:S01]  /*8640*/  IADD3 R20, R20, 0x40, RZ ;  /* 0x0000004014147810 */ /* 0x000fe20007ffe0ff */
[----:B------:R-:W-:Y:S01]  /*8650*/  UIADD3 UR13, UR8, 0x6300, URZ ;  /* 0x00006300080d7890 */ /* 0x000fe2000fffe03f */
[----:B------:R-:W-:Y:S01]  /*8660*/  SEL R8, RZ, 0x1, P1 ;  /* 0x00000001ff087807 */ /* 0x000fe20000800000 */
[----:B------:R-:W-:Y:S01]  /*8670*/  UIADD3 UR14, UR8, 0x1e300, URZ ;  /* 0x0001e300080e7890 */ /* 0x000fe2000fffe03f */
[----:B------:R-:W-:Y:S02]  /*8680*/  SEL R7, R7, RZ, P1 ;  /* 0x000000ff07077207 */ /* 0x000fe40000800000 */
[----:B------:R-:W-:Y:S02]  /*8690*/  LOP3.LUT R5, R5, R8, RZ, 0x3c, !PT ;  /* 0x0000000805057212 */ /* 0x000fe400078e3cff */
[----:B------:R-:W-:Y:S02]  /*86a0*/  UMOV UR8, UR13 ;  /* 0x0000000d00087c82 */ /* 0x000fe40008000000 */
[----:B------:R1:W-:Y:S02]  /*86b0*/  UTMALDG.3D [UR8], [UR4], desc[UR6] ;  /* 0x00000608040075b4 */ /* 0x0003e40008011000 */
[----:B-1----:R-:W-:Y:S01]  /*86c0*/  UMOV UR8, UR14 ;  /* 0x0000000e00087c82 */ /* 0x002fe20008000000 */
[----:B------:R-:W-:-:S02]  /*86d0*/  UMOV UR11, UR18 ;  /* 0x00000012000b7c82 */ /* 0x000fc40008000000 */
[----:B------:R1:W-:Y:S02]  /*86e0*/  UTMALDG.3D [UR8], [UR22], desc[UR6] ;  /* 0x00000608160075b4 */ /* 0x0003e40008011000 */
[----:B-1----:R-:W-:Y:S05]  /*86f0*/  @P3 BRA `(.L_x_154) ;  /* 0xfffffffc00503947 */ /* 0x002fea000383ffff */
.L_x_150:
[----:B------:R-:W-:Y:S05]  /*8700*/  BSYNC B1 ;  /* 0x0000000000017941 */ /* 0x000fea0003800000 */
.L_x_149:
[----:B------:R-:W-:Y:S01]  /*8710*/  LOP3.LUT P3, RZ, R13, 0xff, RZ, 0xc0, !PT ;  /* 0x000000ff0dff7812 */ /* 0x000fe2000786c0ff */
[----:B------:R-:W-:Y:S01]  /*8720*/  IMAD.IADD R12, R3, 0x1, R12 ;  /* 0x00000001030c7824 */ /* 0x000fe200078e020c */
[----:B------:R-:W-:Y:S01]  /*8730*/  IADD3 R16, P4, R16, UR38, RZ ;  /* 0x0000002610107c10 */ /* 0x000fe2000ff9e0ff */
[----:B------:R-:W-:Y:S01]  /*8740*/  ULDC.64 UR4, c[0x0][0x8f8] ;  /* 0x00023e0000047ab9 */ /* 0x000fe20000000a00 */
[----:B------:R-:W-:Y:S01]  /*8750*/  BSSY B1, `(.L_x_155) ;  /* 0x000006b000017945 */ /* 0x000fe20003800000 */
[----:B------:R-:W-:Y:S02]  /*8760*/  PRMT R13, RZ, 0x7610, R13 ;  /* 0x00007610ff0d7816 */ /* 0x000fe4000000000d */
[----:B------:R-:W-:Y:S02]  /*8770*/  ISETP.GT.U32.AND P1, PT, R12, 0xb, PT ;  /* 0x0000000b0c00780c */ /* 0x000fe40003f24070 */
[----:B------:R-:W-:Y:S02]  /*8780*/  IADD3.X R17, R17, UR37, RZ, P4, !PT ;  /* 0x0000002511117c10 */ /* 0x000fe4000a7fe4ff */
[----:B------:R-:W-:-:S02]  /*8790*/  ISETP.LT.U32.AND P1, PT, R3, 0xc, P1 ;  /* 0x0000000c0300780c */ /* 0x000fc40000f21070 */
[----:B------:R-:W1:Y:S01]  /*87a0*/  @P3 S2R R5, SR_CgaCtaId ;  /* 0x0000000000053919 */ /* 0x000e620000008800 */
[----:B------:R-:W-:-:S04]  /*87b0*/  @P3 MOV R4, 0x400 ;  /* 0x0000040000043802 */ /* 0x000fc80000000f00 */
[----:B-1----:R-:W-:Y:S01]  /*87c0*/  @P3 LEA R6, R5, R4, 0x18 ;  /* 0x0000000405063211 */ /* 0x002fe200078ec0ff */
[----:B------:R-:W-:-:S03]  /*87d0*/  IMAD.WIDE.U32 R4, R12, -0x55555555, RZ ;  /* 0xaaaaaaab0c047825 */ /* 0x000fc600078e00ff */
[----:B------:R1:W-:Y:S01]  /*87e0*/  @P3 SYNCS.ARRIVE.TRANS64.A1T0 RZ, [R6+URZ+0x108], RZ ;  /* 0x000108ff06ff39a7 */ /* 0x0003e2000810003f */
[----:B------:R-:W-:Y:S01]  /*87f0*/  ISETP.GE.U32.AND P3, PT, R3, 0xc, PT ;  /* 0x0000000c0300780c */ /* 0x000fe20003f66070 */
[----:B------:R-:W-:Y:S01]  /*8800*/  IMAD.MOV.U32 R4, RZ, RZ, -0x1 ;  /* 0xffffffffff047424 */ /* 0x000fe200078e00ff */
[----:B------:R-:W-:Y:S02]  /*8810*/  SHF.R.U32.HI R7, RZ, 0x3, R5 ;  /* 0x00000003ff077819 */ /* 0x000fe40000011605 */
[----:B------:R-:W-:Y:S02]  /*8820*/  SEL R5, RZ, 0x1, !P1 ;  /* 0x00000001ff057807 */ /* 0x000fe40004800000 */
[----:B------:R-:W-:Y:S01]  /*8830*/  ISETP.GE.U32.AND P1, PT, R16, UR4, PT ;  /* 0x0000000410007c0c */ /* 0x000fe2000bf26070 */
[----:B------:R-:W-:Y:S01]  /*8840*/  IMAD R12, R7, -0xc, R12 ;  /* 0xfffffff4070c7824 */ /* 0x000fe200078e020c */
[----:B------:R-:W-:Y:S01]  /*8850*/  LOP3.LUT R0, R0, R5, RZ, 0x3c, !PT ;  /* 0x0000000500007212 */ /* 0x000fe200078e3cff */
[----:B------:R-:W-:Y:S01]  /*8860*/  IMAD.MOV.U32 R5, RZ, RZ, -0x1 ;  /* 0xffffffffff057424 */ /* 0x000fe200078e00ff */
[----:B------:R-:W-:Y:S01]  /*8870*/  ISETP.GE.U32.AND.EX P1, PT, R17, UR5, PT, P1 ;  /* 0x0000000511007c0c */ /* 0x000fe2000bf26110 */
[----:B-1----:R-:W-:-:S02]  /*8880*/  IMAD.MOV.U32 R6, RZ, RZ, -0x1 ;  /* 0xffffffffff067424 */ /* 0x002fc400078e00ff */
[--C-:B------:R-:W-:Y:S02]  /*8890*/  @P3 LOP3.LUT R0, R0, 0x1, R7.reuse, 0x78, !PT ;  /* 0x0000000100003812 */ /* 0x100fe400078e7807 */
[----:B------:R-:W-:-:S08]  /*88a0*/  PRMT R7, RZ, 0x7610, R7 ;  /* 0x00007610ff077816 */ /* 0x000fd00000000007 */
[----:B------:R-:W-:Y:S05]  /*88b0*/  @P1 BRA `(.L_x_156) ;  /* 0x0000000400501947 */ /* 0x000fea0003800000 */
[----:B------:R-:W-:Y:S01]  /*88c0*/  ULDC.64 UR4, c[0x0][0x8d0] ;  /* 0x0002340000047ab9 */ /* 0x000fe20000000a00 */
[----:B------:R-:W1:Y:S01]  /*88d0*/  S2R R15, SR_CTAID.X ;  /* 0x00000000000f7919 */ /* 0x000e620000002500 */
[----:B------:R-:W-:Y:S01]  /*88e0*/  ISETP.NE.U32.AND P1, PT, RZ, UR4, PT ;  /* 0x00000004ff007c0c */ /* 0x000fe2000bf25070 */
[----:B------:R-:W-:Y:S01]  /*88f0*/  ULDC UR7, c[0x0][0x8d8] ;  /* 0x0002360000077ab9 */ /* 0x000fe20000000800 */
[----:B------:R-:W-:Y:S01]  /*8900*/  MOV R4, R16 ;  /* 0x0000001000047202 */ /* 0x000fe20000000f00 */
[----:B------:R-:W2:Y:S01]  /*8910*/  S2R R14, SR_CTAID.Y ;  /* 0x00000000000e7919 */ /* 0x000ea20000002600 */
[----:B------:R-:W-:Y:S01]  /*8920*/  ISETP.NE.AND.EX P1, PT, RZ, UR5, PT, P1 ;  /* 0x00000005ff007c0c */ /* 0x000fe2000bf25310 */
[----:B------:R-:W-:-:S12]  /*8930*/  IMAD.MOV.U32 R5, RZ, RZ, R17 ;  /* 0x000000ffff057224 */ /* 0x000fd800078e0011 */
[----:B------:R-:W-:Y:S05]  /*8940*/  @!P1 BRA `(.L_x_157) ;  /* 0x0000000000289947 */ /* 0x000fea0003800000 */
[----:B------:R-:W-:Y:S02]  /*8950*/  ULDC UR6, c[0x0][0x8dc] ;  /* 0x0002370000067ab9 */ /* 0x000fe40000000800 */
[----:B------:R-:W-:-:S05]  /*8960*/  IADD3 R9, P1, R16, UR6, RZ ;  /* 0x0000000610097c10 */ /* 0x000fca000ff3e0ff */
[----:B------:R-:W-:-:S04]  /*8970*/  IMAD.X R21, RZ, RZ, R17, P1 ;  /* 0x000000ffff157224 */ /* 0x000fc800008e0611 */
[----:B------:R-:W-:-:S04]  /*8980*/  IMAD.WIDE.U32 R6, R21, UR4, RZ ;  /* 0x0000000415067c25 */ /* 0x000fc8000f8e00ff */
[----:B------:R-:W-:-:S04]  /*8990*/  IMAD.WIDE.U32 R6, P1, R9, UR5, R6 ;  /* 0x0000000509067c25 */ /* 0x000fc8000f820006 */
[----:B------:R-:W-:-:S04]  /*89a0*/  IMAD.WIDE.U32 R8, R9, UR4, RZ ;  /* 0x0000000409087c25 */ /* 0x000fc8000f8e00ff */
[----:B------:R-:W-:Y:S01]  /*89b0*/  IMAD.X R5, RZ, RZ, RZ, P1 ;  /* 0x000000ffff057224 */ /* 0x000fe200008e06ff */
[----:B------:R-:W-:Y:S01]  /*89c0*/  IADD3 RZ, P1, R9, R6, RZ ;  /* 0x0000000609ff7210 */ /* 0x000fe20007f3e0ff */
[----:B------:R-:W-:-:S04]  /*89d0*/  IMAD.MOV.U32 R4, RZ, RZ, R7 ;  /* 0x000000ffff047224 */ /* 0x000fc800078e0007 */
[----:B------:R-:W-:-:S08]  /*89e0*/  IMAD.WIDE.U32.X R4, R21, UR5, R4, P1 ;  /* 0x0000000515047c25 */ /* 0x000fd000088e0404 */
.L_x_157:
[--C-:B------:R-:W-:Y:S01]  /*89f0*/  SHF.R.U64 R8, R4, UR7, R5.reuse ;  /* 0x0000000704087c19 */ /* 0x100fe20008001205 */
[----:B------:R-:W-:Y:S01]  /*8a00*/  ULDC.64 UR4, c[0x0][0x8c8] ;  /* 0x0002320000047ab9 */ /* 0x000fe20000000a00 */
[----:B------:R-:W-:Y:S01]  /*8a10*/  SHF.R.U32.HI R4, RZ, UR7, R5 ;  /* 0x00000007ff047c19 */ /* 0x000fe20008011605 */
[----:B------:R-:W3:Y:S01]  /*8a20*/  LDC R24, c[0x0][0x144] ;  /* 0x00005100ff187b82 */ /* 0x000ee20000000800 */
[----:B------:R-:W-:Y:S01]  /*8a30*/  IADD3 R7, P1, RZ, -R8, RZ ;  /* 0x80000008ff077210 */ /* 0x000fe20007f3e0ff */
[----:B------:R-:W-:Y:S01]  /*8a40*/  ULDC.64 UR8, c[0x0][0x8e8] ;  /* 0x00023a0000087ab9 */ /* 0x000fe20000000a00 */
[----:B-1----:R-:W-:Y:S01]  /*8a50*/  I2FP.F32.U32 R9, R15 ;  /* 0x0000000f00097245 */ /* 0x002fe20000201000 */
[----:B------:R-:W-:Y:S01]  /*8a60*/  ULDC UR6, c[0x0][0x8b0] ;  /* 0x00022c0000067ab9 */ /* 0x000fe20000000800 */
[----:B------:R-:W-:Y:S02]  /*8a70*/  IADD3.X R4, RZ, ~R4, RZ, P1, !PT ;  /* 0x80000004ff047210 */ /* 0x000fe40000ffe4ff */
[----:B------:R-:W-:Y:S01]  /*8a80*/  ISETP.NE.U32.AND P1, PT, RZ, UR8, PT ;  /* 0x00000008ff007c0c */ /* 0x000fe2000bf25070 */
[----:B------:R-:W1:Y:S02]  /*8a90*/  LDC R21, c[0x0][0x148] ;  /* 0x00005200ff157b82 */ /* 0x000e640000000800 */
[----:B------:R-:W-:Y:S01]  /*8aa0*/  IMAD R6, R4, UR4, RZ ;  /* 0x0000000404067c24 */ /* 0x000fe2000f8e02ff */
[----:B------:R-:W-:Y:S01]  /*8ab0*/  ISETP.NE.AND.EX P1, PT, RZ, UR9, PT, P1 ;  /* 0x00000009ff007c0c */ /* 0x000fe2000bf25310 */
[----:B------:R-:W-:Y:S01]  /*8ac0*/  IMAD.WIDE.U32 R4, R7, UR4, R16 ;  /* 0x0000000407047c25 */ /* 0x000fe2000f8e0010 */
[----:B------:R-:W-:-:S03]  /*8ad0*/  ULDC UR4, c[0x0][0x150] ;  /* 0x0000540000047ab9 */ /* 0x000fc60000000800 */
[----:B------:R-:W-:Y:S02]  /*8ae0*/  IMAD R7, R7, UR5, R6 ;  /* 0x0000000507077c24 */ /* 0x000fe4000f8e0206 */
[----:B------:R-:W-:Y:S01]  /*8af0*/  FMUL R6, R9, UR4 ;  /* 0x0000000409067c20 */ /* 0x000fe20008400000 */
[----:B------:R-:W-:Y:S01]  /*8b00*/  ULDC UR4, c[0x0][0x8c0] ;  /* 0x0002300000047ab9 */ /* 0x000fe20000000800 */
[----:B------:R-:W-:Y:S01]  /*8b10*/  ULDC UR5, c[0x0][0x154] ;  /* 0x0000550000057ab9 */ /* 0x000fe20000000800 */
[----:B------:R-:W-:-:S03]  /*8b20*/  IMAD.IADD R5, R5, 0x1, R7 ;  /* 0x0000000105057824 */ /* 0x000fc600078e0207 */
[----:B------:R-:W4:Y:S02]  /*8b30*/  F2I.U32.TRUNC.NTZ R6, R6 ;  /* 0x0000000600067305 */ /* 0x000f24000020f000 */
[----:B------:R-:W-:Y:S02]  /*8b40*/  SHF.R.U64 R9, R4, UR4, R5 ;  /* 0x0000000404097c19 */ /* 0x000fe40008001205 */
[----:B--2---:R-:W-:-:S05]  /*8b50*/  I2FP.F32.U32 R4, R14 ;  /* 0x0000000e00047245 */ /* 0x004fca0000201000 */
[----:B------:R-:W-:Y:S01]  /*8b60*/  FMUL R22, R4, UR5 ;  /* 0x0000000504167c20 */ /* 0x000fe20008400000 */
[----:B------:R-:W-:Y:S01]  /*8b70*/  SHF.R.U32.HI R4, RZ, UR4, R5 ;  /* 0x00000004ff047c19 */ /* 0x000fe20008011605 */
[----:B------:R-:W-:-:S03]  /*8b80*/  ULDC UR4, c[0x0][0x900] ;  /* 0x0002400000047ab9 */ /* 0x000fc60000000800 */
[--C-:B------:R-:W-:Y:S01]  /*8b90*/  SHF.R.U64 R20, R9, UR6, R4.reuse ;  /* 0x0000000609147c19 */ /* 0x100fe20008001204 */
[----:B------:R-:W2:Y:S01]  /*8ba0*/  F2I.U32.TRUNC.NTZ R22, R22 ;  /* 0x0000001600167305 */ /* 0x000ea2000020f000 */
[----:B------:R-:W-:Y:S01]  /*8bb0*/  SHF.R.U32.HI R5, RZ, UR6, R4 ;  /* 0x00000006ff057c19 */ /* 0x000fe20008011604 */
[----:B----4-:R-:W-:-:S03]  /*8bc0*/  IMAD.MOV R6, RZ, RZ, -R6 ;  /* 0x000000ffff067224 */ /* 0x010fc600078e0a06 */
[----:B------:R-:W-:Y:S01]  /*8bd0*/  SHF.R.U64 R18, R20, UR4, R5 ;  /* 0x0000000414127c19 */ /* 0x000fe20008001205 */
[----:B---3--:R-:W-:Y:S01]  /*8be0*/  IMAD R15, R24, R6, R15 ;  /* 0x00000006180f7224 */ /* 0x008fe200078e020f */
[----:B------:R-:W-:-:S03]  /*8bf0*/  SHF.R.U32.HI R23, RZ, UR4, R5 ;  /* 0x00000004ff177c19 */ /* 0x000fc60008011605 */
[----:B------:R-:W-:Y:S02]  /*8c00*/  IMAD.MOV.U32 R4, RZ, RZ, R18 ;  /* 0x000000ffff047224 */ /* 0x000fe400078e0012 */
[----:B------:R-:W-:Y:S01]  /*8c10*/  IMAD.MOV.U32 R5, RZ, RZ, R23 ;  /* 0x000000ffff057224 */ /* 0x000fe200078e0017 */
[----:B--2---:R-:W-:Y:S06]  /*8c20*/  @!P1 BRA `(.L_x_158) ;  /* 0x0000000000289947 */ /* 0x004fec0003800000 */
[----:B------:R-:W-:Y:S02]  /*8c30*/  ULDC UR4, c[0x0][0x8f4] ;  /* 0x00023d0000047ab9 */ /* 0x000fe40000000800 */
[----:B------:R-:W-:-:S04]  /*8c40*/  IADD3 R5, P1, R18, UR4, RZ ;  /* 0x0000000412057c10 */ /* 0x000fc8000ff3e0ff */
[----:B------:R-:W-:-:S05]  /*8c50*/  IADD3.X R23, RZ, R23, RZ, P1, !PT ;  /* 0x00000017ff177210 */ /* 0x000fca0000ffe4ff */
[----:B------:R-:W-:-:S04]  /*8c60*/  IMAD.WIDE.U32 R6, R23, UR8, RZ ;  /* 0x0000000817067c25 */ /* 0x000fc8000f8e00ff */
[----:B------:R-:W-:-:S04]  /*8c70*/  IMAD.WIDE.U32 R6, P1, R5, UR9, R6 ;  /* 0x0000000905067c25 */ /* 0x000fc8000f820006 */
[----:B------:R-:W-:-:S04]  /*8c80*/  IMAD.WIDE.U32 R4, R5, UR8, RZ ;  /* 0x0000000805047c25 */ /* 0x000fc8000f8e00ff */
[----:B------:R-:W-:Y:S01]  /*8c90*/  IMAD.MOV.U32 R4, RZ, RZ, R7 ;  /* 0x000000ffff047224 */ /* 0x000fe200078e0007 */
[----:B------:R-:W-:Y:S01]  /*8ca0*/  IADD3 RZ, P3, R5, R6, RZ ;  /* 0x0000000605ff7210 */ /* 0x000fe20007f7e0ff */
[----:B------:R-:W-:-:S04]  /*8cb0*/  IMAD.X R5, RZ, RZ, RZ, P1 ;  /* 0x000000ffff057224 */ /* 0x000fc800008e06ff */
[----:B------:R-:W-:-:S08]  /*8cc0*/  IMAD.WIDE.U32.X R4, R23, UR9, R4, P3 ;  /* 0x0000000917047c25 */ /* 0x000fd000098e0404 */
.L_x_158:
[----:B------:R-:W-:Y:S01]  /*8cd0*/  ISETP.NE.AND P1, PT, R2, 0x1, PT ;  /* 0x000000010200780c */ /* 0x000fe20003f25270 */
[----:B------:R-:W-:Y:S01]  /*8ce0*/  ULDC UR4, c[0x0][0x8f0] ;  /* 0x00023c0000047ab9 */ /* 0x000fe20000000800 */
[----:B------:R-:W-:Y:S01]  /*8cf0*/  LOP3.LUT R20, R20, UR16, RZ, 0xc0, !PT ;  /* 0x0000001014147c12 */ /* 0x000fe2000f8ec0ff */
[----:B------:R-:W-:Y:S01]  /*8d00*/  IMAD.MOV R22, RZ, RZ, -R22 ;  /* 0x000000ffff167224 */ /* 0x000fe200078e0a16 */
[----:B------:R-:W-:Y:S01]  /*8d10*/  SHF.R.U64 R5, R4, UR4, R5 ;  /* 0x0000000404057c19 */ /* 0x000fe20008001205 */
[----:B------:R-:W-:Y:S01]  /*8d20*/  ULDC UR4, c[0x0][0x8e0] ;  /* 0x0002380000047ab9 */ /* 0x000fe20000000800 */
[----:B------:R-:W-:Y:S01]  /*8d30*/  LOP3.LUT R9, R9, UR15, RZ, 0xc0, !PT ;  /* 0x0000000f09097c12 */ /* 0x000fe2000f8ec0ff */
[----:B------:R-:W-:Y:S01]  /*8d40*/  ULDC UR5, c[0x0][0x8b8] ;  /* 0x00022e0000057ab9 */ /* 0x000fe20000000800 */
[----:B------:R-:W-:Y:S02]  /*8d50*/  IMAD.MOV.U32 R6, RZ, RZ, R8 ;  /* 0x000000ffff067224 */ /* 0x000fe400078e0008 */
[----:B------:R-:W-:-:S02]  /*8d60*/  IMAD.MOV R7, RZ, RZ, -R5 ;  /* 0x000000ffff077224 */ /* 0x000fc400078e0a05 */
[----:B------:R-:W-:Y:S02]  /*8d70*/  IMAD R20, R5, UR17, R20 ;  /* 0x0000001105147c24 */ /* 0x000fe4000f8e0214 */
[----:B-1----:R-:W-:Y:S02]  /*8d80*/  @P1 IMAD R15, R21, R22, R14 ;  /* 0x00000016150f1224 */ /* 0x002fe400078e020e */
[----:B------:R-:W-:Y:S01]  /*8d90*/  IMAD R18, R7, UR4, R18 ;  /* 0x0000000407127c24 */ /* 0x000fe2000f8e0212 */
[----:B------:R-:W-:Y:S01]  /*8da0*/  ULDC UR4, c[0x0][0x8a8] ;  /* 0x00022a0000047ab9 */ /* 0x000fe20000000800 */
[----:B------:R-:W-:Y:S01]  /*8db0*/  IMAD R15, R20, UR5, R15 ;  /* 0x00000005140f7c24 */ /* 0x000fe2000f8e020f */
[----:B------:R-:W-:Y:S01]  /*8dc0*/  MOV R7, 0x1 ;  /* 0x0000000100077802 */ /* 0x000fe20000000f00 */
[----:B------:R-:W-:-:S05]  /*8dd0*/  IMAD R18, R18, UR4, R9 ;  /* 0x0000000412127c24 */ /* 0x000fca000f8e0209 */
[----:B------:R-:W-:Y:S02]  /*8de0*/  SEL R4, R18, R15, !P1 ;  /* 0x0000000f12047207 */ /* 0x000fe40004800000 */
[----:B------:R-:W-:-:S07]  /*8df0*/  SEL R5, R15, R18, !P1 ;  /* 0x000000120f057207 */ /* 0x000fce0004800000 */
.L_x_156:
[----:B------:R-:W-:Y:S05]  /*8e00*/  BSYNC B1 ;  /* 0x0000000000017941 */ /* 0x000fea0003800000 */
.L_x_155:
[----:B------:R-:W-:-:S13]  /*8e10*/  LOP3.LUT P1, RZ, R7, 0xff, RZ, 0xc0, !PT ;  /* 0x000000ff07ff7812 */ /* 0x000fda000782c0ff */
[----:B------:R-:W-:Y:S05]  /*8e20*/  @P1 BRA `(.L_x_159) ;  /* 0xfffffff400501947 */ /* 0x000fea000383ffff */
[----:B------:R-:W-:Y:S05]  /*8e30*/  BSYNC B0 ;  /* 0x0000000000007941 */ /* 0x000fea0003800000 */
.L_x_147:
[----:B------:R-:W-:-:S03]  /*8e40*/  UMOV UR4, 0xffffffff ;  /* 0xffffffff00047882 */ /* 0x000fc60000000000 */
[----:B------:R-:W-:Y:S05]  /*8e50*/  BRA.DIV UR4, `(.L_x_160) ;  /* 0x0000000e04407947 */ /* 0x000fea000b800000 */
[----:B------:R-:W-:-:S13]  /*8e60*/  ELECT P6, URZ, PT ;  /* 0x00000000003f782f */ /* 0x000fda00038c0000 */
.L_x_193:
[----:B------:R-:W-:Y:S04]  /*8e70*/  BSSY B0, `(.L_x_161) ;  /* 0x0000073000007945 */ /* 0x000fe80003800000 */
[----:B------:R-:W-:Y:S05]  /*8e80*/  @!P6 BRA `(.L_x_162) ;  /* 0x0000000400c4e947 */ /* 0x000fea0003800000 */
[----:B------:R-:W-:-:S04]  /*8e90*/  LOP3.LUT R19, R19, 0x2, RZ, 0xfc, !PT ;  /* 0x0000000213137812 */ /* 0x000fc800078efcff */
[----:B------:R-:W-:-:S13]  /*8ea0*/  ISETP.NE.AND P0, PT, R19, 0x3, PT ;  /* 0x000000031300780c */ /* 0x000fda0003f05270 */
[----:B------:R-:W-:Y:S05]  /*8eb0*/  @!P0 BRA `(.L_x_163) ;  /* 0x0000000000048947 */ /* 0x000fea0003800000 */
[----:B------:R-:W-:Y:S01]  /*8ec0*/  BPT.TRAP 0x1 ;  /* 0x000000040000795c */ /* 0x000fe20000300000 */
.L_x_163:
[----:B------:R-:W1:Y:S01]  /*8ed0*/  S2R R3, SR_CgaCtaId ;  /* 0x0000000000037919 */ /* 0x000e620000008800 */
[----:B------:R-:W-:-:S04]  /*8ee0*/  MOV R2, 0x400 ;  /* 0x0000040000027802 */ /* 0x000fc80000000f00 */
[----:B-1----:R-:W-:Y:S02]  /*8ef0*/  LEA R3, R3, R2, 0x18 ;  /* 0x0000000203037211 */ /* 0x002fe400078ec0ff */
[----:B------:R-:W-:-:S03]  /*8f00*/  SHF.L.U32 R2, R0, 0x1f, RZ ;  /* 0x0000001f00027819 */ /* 0x000fc600000006ff */
[----:B------:R-:W-:-:S04]  /*8f10*/  VIADD R3, R3, 0x60 ;  /* 0x0000006003037836 */ /* 0x000fc80000000000 */
[C---:B------:R-:W-:Y:S02]  /*8f20*/  IMAD R7, R12.reuse, 0x8, R3 ;  /* 0x000000080c077824 */ /* 0x040fe400078e0203 */
[----:B------:R-:W-:Y:S02]  /*8f30*/  VIADD R12, R12, 0x1 ;  /* 0x000000010c0c7836 */ /* 0x000fe40000000000 */
[----:B------:R-:W1:Y:S03]  /*8f40*/  SYNCS.PHASECHK.TRANS64.TRYWAIT P0, [R7+URZ], R2 ;  /* 0x00000002070075a7 */ /* 0x000e66000800017f */
[----:B------:R-:W-:-:S04]  /*8f50*/  ISETP.NE.AND P1, PT, R12, 0xc, PT ;  /* 0x0000000c0c00780c */ /* 0x000fc80003f25270 */
[----:B------:R-:W-:Y:S02]  /*8f60*/  SEL R5, RZ, 0x1, P1 ;  /* 0x00000001ff057807 */ /* 0x000fe40000800000 */
[----:B------:R-:W-:Y:S02]  /*8f70*/  SEL R12, R12, RZ, P1 ;  /* 0x000000ff0c0c7207 */ /* 0x000fe40000800000 */
[----:B------:R-:W-:Y:S02]  /*8f80*/  LOP3.LUT R5, R0, R5, RZ, 0x3c, !PT ;  /* 0x0000000500057212 */ /* 0x000fe400078e3cff */
[----:B------:R-:W-:Y:S02]  /*8f90*/  LEA R9, R12, R3, 0x3 ;  /* 0x000000030c097211 */ /* 0x000fe400078e18ff */
[----:B------:R-:W-:Y:S01]  /*8fa0*/  SHF.L.U32 R4, R5, 0x1f, RZ ;  /* 0x0000001f05047819 */ /* 0x000fe200000006ff */
[----:B-1----:R-:W-:Y:S06]  /*8fb0*/  @!P0 BRA `(.L_x_164) ;  /* 0x0000000c00088947 */ /* 0x002fec0003800000 */
.L_x_194:
[----:B------:R-:W2:Y:S01]  /*8fc0*/  SYNCS.PHASECHK.TRANS64.TRYWAIT P0, [R9+URZ], R4 ;  /* 0x00000004090075a7 */ /* 0x000ea2000800017f */
[----:B------:R-:W-:-:S05]  /*8fd0*/  VIADD R0, R12, 0x1 ;  /* 0x000000010c007836 */ /* 0x000fca0000000000 */
[----:B------:R-:W-:-:S04]  /*8fe0*/  ISETP.NE.AND P1, PT, R0, 0xc, PT ;  /* 0x0000000c0000780c */ /* 0x000fc80003f25270 */
[----:B-1----:R-:W-:Y:S02]  /*8ff0*/  SEL R2, RZ, 0x1, P1 ;  /* 0x00000001ff027807 */ /* 0x002fe40000800000 */
[----:B------:R-:W-:Y:S02]  /*9000*/  SEL R0, R0, RZ, P1 ;  /* 0x000000ff00007207 */ /* 0x000fe40000800000 */
[----:B------:R-:W-:-:S03]  /*9010*/  LOP3.LUT R7, R5, R2, RZ, 0x3c, !PT ;  /* 0x0000000205077212 */ /* 0x000fc600078e3cff */
[----:B------:R-:W-:Y:S01]  /*9020*/  IMAD R6, R0, 0x8, R3 ;  /* 0x0000000800067824 */ /* 0x000fe200078e0203 */
[----:B------:R-:W-:Y:S01]  /*9030*/  SHF.L.U32 R5, R7, 0x1f, RZ ;  /* 0x0000001f07057819 */ /* 0x000fe200000006ff */
[----:B--2---:R-:W-:Y:S06]  /*9040*/  @!P0 BRA `(.L_x_165) ;  /* 0x0000000800f88947 */ /* 0x004fec0003800000 */
.L_x_195:
[----:B------:R-:W2:Y:S01]  /*9050*/  SYNCS.PHASECHK.TRANS64.TRYWAIT P0, [R6+URZ], R5 ;  /* 0x00000005060075a7 */ /* 0x000ea2000800017f */
[----:B------:R-:W-:-:S05]  /*9060*/  VIADD R0, R0, 0x1 ;  /* 0x0000000100007836 */ /* 0x000fca0000000000 */
[----:B------:R-:W-:-:S04]  /*9070*/  ISETP.NE.AND P1, PT, R0, 0xc, PT ;  /* 0x0000000c0000780c */ /* 0x000fc80003f25270 */
[----:B------:R-:W-:Y:S02]  /*9080*/  SEL R2, RZ, 0x1, P1 ;  /* 0x00000001ff027807 */ /* 0x000fe40000800000 */
[----:B------:R-:W-:Y:S02]  /*9090*/  SEL R0, R0, RZ, P1 ;  /* 0x000000ff00007207 */ /* 0x000fe40000800000 */
[----:B------:R-:W-:-:S03]  /*90a0*/  LOP3.LUT R7, R7, R2, RZ, 0x3c, !PT ;  /* 0x0000000207077212 */ /* 0x000fc600078e3cff */
[----:B-1----:R-:W-:Y:S01]  /*90b0*/  IMAD R9, R0, 0x8, R3 ;  /* 0x0000000800097824 */ /* 0x002fe200078e0203 */
[----:B------:R-:W-:Y:S01]  /*90c0*/  SHF.L.U32 R4, R7, 0x1f, RZ ;  /* 0x0000001f07047819 */ /* 0x000fe200000006ff */
[----:B--2---:R-:W-:Y:S06]  /*90d0*/  @!P0 BRA `(.L_x_166) ;  /* 0x0000000800e88947 */ /* 0x004fec0003800000 */
.L_x_196:
[----:B------:R-:W2:Y:S01]  /*90e0*/  SYNCS.PHASECHK.TRANS64.TRYWAIT P0, [R9+URZ], R4 ;  /* 0x00000004090075a7 */ /* 0x000ea2000800017f */
[----:B------:R-:W-:-:S04]  /*90f0*/  IADD3 R0, R0, 0x1, RZ ;  /* 0x0000000100007810 */ /* 0x000fc80007ffe0ff */
[----:B------:R-:W-:-:S04]  /*9100*/  ISETP.NE.AND P1, PT, R0, 0xc, PT ;  /* 0x0000000c0000780c */ /* 0x000fc80003f25270 */
[----:B------:R-:W-:Y:S02]  /*9110*/  SEL R2, RZ, 0x1, P1 ;  /* 0x00000001ff027807 */ /* 0x000fe40000800000 */
[----:B------:R-:W-:Y:S02]  /*9120*/  SEL R0, R0, RZ, P1 ;  /* 0x000000ff00007207 */ /* 0x000fe40000800000 */
[----:B------:R-:W-:-:S03]  /*9130*/  LOP3.LUT R7, R7, R2, RZ, 0x3c, !PT ;  /* 0x0000000207077212 */ /* 0x000fc600078e3cff */
[----:B-1----:R-:W-:Y:S01]  /*9140*/  IMAD R6, R0, 0x8, R3 ;  /* 0x0000000800067824 */ /* 0x002fe200078e0203 */
[----:B------:R-:W-:Y:S01]  /*9150*/  SHF.L.U32 R5, R7, 0x1f, RZ ;  /* 0x0000001f07057819 */ /* 0x000fe200000006ff */
[----:B--2---:R-:W-:Y:S06]  /*9160*/  @!P0 BRA `(.L_x_167) ;  /* 0x0000000800d88947 */ /* 0x004fec0003800000 */
.L_x_197:
        /* <DEDUP_REMOVED lines=9> */
.L_x_198:
[----:B------:R-:W2:Y:S01]  /*9200*/  SYNCS.PHASECHK.TRANS64.TRYWAIT P0, [R9+URZ], R4 ;  /* 0x00000004090075a7 */ /* 0x000ea2000800017f */
[----:B------:R-:W-:-:S05]  /*9210*/  VIADD R0, R0, 0x1 ;  /* 0x0000000100007836 */ /* 0x000fca0000000000 */
[----:B------:R-:W-:-:S04]  /*9220*/  ISETP.NE.AND P1, PT, R0, 0xc, PT ;  /* 0x0000000c0000780c */ /* 0x000fc80003f25270 */
[----:B------:R-:W-:Y:S02]  /*9230*/  SEL R2, RZ, 0x1, P1 ;  /* 0x00000001ff027807 */ /* 0x000fe40000800000 */
[----:B------:R-:W-:Y:S02]  /*9240*/  SEL R0, R0, RZ, P1 ;  /* 0x000000ff00007207 */ /* 0x000fe40000800000 */
[----:B------:R-:W-:Y:S02]  /*9250*/  LOP3.LUT R7, R7, R2, RZ, 0x3c, !PT ;  /* 0x0000000207077212 */ /* 0x000fe400078e3cff */
[----:B-1----:R-:W-:Y:S02]  /*9260*/  LEA R6, R0, R3, 0x3 ;  /* 0x0000000300067211 */ /* 0x002fe400078e18ff */
[----:B------:R-:W-:Y:S01]  /*9270*/  SHF.L.U32 R5, R7, 0x1f, RZ ;  /* 0x0000001f07057819 */ /* 0x000fe200000006ff */
[----:B--2---:R-:W-:Y:S06]  /*9280*/  @!P0 BRA `(.L_x_169) ;  /* 0x0000000800b88947 */ /* 0x004fec0003800000 */
.L_x_199:
        /* <DEDUP_REMOVED lines=9> */
.L_x_200:
        /* <DEDUP_REMOVED lines=9> */
.L_x_201:
        /* <DEDUP_REMOVED lines=9> */
.L_x_202:
        /* <DEDUP_REMOVED lines=9> */
.L_x_203:
[----:B------:R-:W2:Y:S01]  /*94d0*/  SYNCS.PHASECHK.TRANS64.TRYWAIT P0, [R6+URZ], R5 ;  /* 0x00000005060075a7 */ /* 0x000ea2000800017f */
[----:B------:R-:W-:-:S04]  /*94e0*/  IADD3 R0, R0, 0x1, RZ ;  /* 0x0000000100007810 */ /* 0x000fc80007ffe0ff */
[----:B------:R-:W-:-:S04]  /*94f0*/  ISETP.NE.AND P1, PT, R0, 0xc, PT ;  /* 0x0000000c0000780c */ /* 0x000fc80003f25270 */
[----:B------:R-:W-:Y:S02]  /*9500*/  SEL R2, RZ, 0x1, P1 ;  /* 0x00000001ff027807 */ /* 0x000fe40000800000 */
[----:B------:R-:W-:Y:S02]  /*9510*/  SEL R0, R0, RZ, P1 ;  /* 0x000000ff00007207 */ /* 0x000fe40000800000 */
[----:B------:R-:W-:Y:S01]  /*9520*/  LOP3.LUT R2, R7, R2, RZ, 0x3c, !PT ;  /* 0x0000000207027212 */ /* 0x000fe200078e3cff */
[----:B--2---:R-:W-:Y:S06]  /*9530*/  @!P0 BRA `(.L_x_174) ;  /* 0x0000000800708947 */ /* 0x004fec0003800000 */
.L_x_204:
[----:B------:R-:W-:Y:S01]  /*9540*/  IMAD R3, R0, 0x8, R3 ;  /* 0x0000000800037824 */ /* 0x000fe200078e0203 */
[----:B------:R-:W-:-:S07]  /*9550*/  SHF.L.U32 R0, R2, 0x1f, RZ ;  /* 0x0000001f02007819 */ /* 0x000fce00000006ff */
.L_x_175:
[----:B---3--:R3:W4:Y:S02]  /*9560*/  SYNCS.PHASECHK.TRANS64.TRYWAIT P0, [R3+URZ], R0 ;  /* 0x00000000030075a7 */ /* 0x008724000800017f */
[----:B----4-:R-:W-:Y:S05]  /*9570*/  @!P0 NANOSLEEP.SYNCS 0x989680 ;  /* 0x009896800000895d */ /* 0x010fea0003900000 */
[----:B------:R-:W4:Y:S02]  /*9580*/  @!P0 SYNCS.PHASECHK.TRANS64 P0, [R3+URZ], R0 ;  /* 0x00000000030085a7 */ /* 0x000f24000800007f */
[----:B----4-:R-:W-:Y:S05]  /*9590*/  @!P0 BRA `(.L_x_175) ;  /* 0xfffffffc00f08947 */ /* 0x010fea000383ffff */
.L_x_162:
[----:B------:R-:W-:Y:S05]  /*95a0*/  BSYNC B0 ;  /* 0x0000000000007941 */ /* 0x000fea0003800000 */
.L_x_161:
[----:B------:R-:W-:Y:S05]  /*95b0*/  EXIT ;  /* 0x000000000000794d */ /* 0x000fea0003800000 */
.L_x_21:
[----:B--2---:R-:W-:-:S04]  /*95c0*/  IMAD.U32 R3, RZ, RZ, UR5 ;  /* 0x00000005ff037e24 */ /* 0x004fc8000f8e00ff */
[----:B------:R2:W3:Y:S03]  /*95d0*/  SYNCS.PHASECHK.TRANS64.TRYWAIT P0, [R3+URZ], R0 ;  /* 0x00000000030075a7 */ /* 0x0004e6000800017f */
[----:B---3--:R-:W-:Y:S05]  /*95e0*/  @!P0 NANOSLEEP.SYNCS 0x989680 ;  /* 0x009896800000895d */ /* 0x008fea0003900000 */
[----:B------:R-:W3:Y:S02]  /*95f0*/  @!P0 SYNCS.PHASECHK.TRANS64 P0, [R3+URZ], R0 ;  /* 0x00000000030085a7 */ /* 0x000ee4000800007f */
[----:B---3--:R-:W-:Y:S05]  /*9600*/  @!P0 BRA `(.L_x_21) ;  /* 0xfffffffc00ec8947 */ /* 0x008fea000383ffff */
[----:B------:R-:W-:Y:S05]  /*9610*/  BRA `(.L_x_20) ;  /* 0xffffff8400547947 */ /* 0x000fea000383ffff */
.L_x_27:
[----:B--2---:R-:W-:-:S04]  /*9620*/  IMAD.U32 R4, RZ, RZ, UR8 ;  /* 0x00000008ff047e24 */ /* 0x004fc8000f8e00ff */
[----:B------:R2:W3:Y:S03]  /*9630*/  SYNCS.PHASECHK.TRANS64.TRYWAIT P0, [R4+URZ], R3 ;  /* 0x00000003040075a7 */ /* 0x0004e6000800017f */
[----:B---3--:R-:W-:Y:S05]  /*9640*/  @!P0 NANOSLEEP.SYNCS 0x989680 ;  /* 0x009896800000895d */ /* 0x008fea0003900000 */
[----:B------:R-:W3:Y:S02]  /*9650*/  @!P0 SYNCS.PHASECHK.TRANS64 P0, [R4+URZ], R3 ;  /* 0x00000003040085a7 */ /* 0x000ee4000800007f */
[----:B---3--:R-:W-:Y:S05]  /*9660*/  @!P0 BRA `(.L_x_27) ;  /* 0xfffffffc00ec8947 */ /* 0x008fea000383ffff */
[----:B------:R-:W-:Y:S05]  /*9670*/  BRA `(.L_x_26) ;  /* 0xffffff8c00947947 */ /* 0x000fea000383ffff */
.L_x_52:
[----:B-1----:R1:W2:Y:S02]  /*9680*/  SYNCS.PHASECHK.TRANS64.TRYWAIT P0, [R20+URZ+0xc0], R5 ;  /* 0x0000c005140075a7 */ /* 0x0022a4000800017f */
[----:B--2---:R-:W-:Y:S05]  /*9690*/  @!P0 NANOSLEEP.SYNCS 0x989680 ;  /* 0x009896800000895d */ /* 0x004fea0003900000 */
[----:B------:R-:W2:Y:S02]  /*96a0*/  @!P0 SYNCS.PHASECHK.TRANS64 P0, [R20+URZ+0xc0], R5 ;  /* 0x0000c005140085a7 */ /* 0x000ea4000800007f */
[----:B--2---:R-:W-:Y:S05]  /*96b0*/  @!P0 BRA `(.L_x_52) ;  /* 0xfffffffc00f08947 */ /* 0x004fea000383ffff */
[----:B------:R-:W-:Y:S05]  /*96c0*/  BRA `(.L_x_176) ;  /* 0xffffffa400a87947 */ /* 0x000fea000383ffff */
.L_x_63:
[----:B-1----:R1:W2:Y:S02]  /*96d0*/  SYNCS.PHASECHK.TRANS64.TRYWAIT P2, [R21+URZ+0xc0], R12 ;  /* 0x0000c00c150075a7 */ /* 0x0022a4000804017f */
[----:B--2---:R-:W-:Y:S05]  /*96e0*/  @!P2 NANOSLEEP.SYNCS 0x989680 ;  /* 0x009896800000a95d */ /* 0x004fea0003900000 */
[----:B------:R-:W2:Y:S02]  /*96f0*/  @!P2 SYNCS.PHASECHK.TRANS64 P2, [R21+URZ+0xc0], R12 ;  /* 0x0000c00c1500a5a7 */ /* 0x000ea4000804007f */
[----:B--2---:R-:W-:Y:S05]  /*9700*/  @!P2 BRA `(.L_x_63) ;  /* 0xfffffffc00f0a947 */ /* 0x004fea000383ffff */
[----:B------:R-:W-:Y:S05]  /*9710*/  BRA `(.L_x_177) ;  /* 0xffffffb000407947 */ /* 0x000fea000383ffff */
.L_x_74:
[----:B-1----:R1:W2:Y:S02]  /*9720*/  SYNCS.PHASECHK.TRANS64.TRYWAIT P2, [R15+URZ+0xc0], R12 ;  /* 0x0000c00c0f0075a7 */ /* 0x0022a4000804017f */
[----:B--2---:R-:W-:Y:S05]  /*9730*/  @!P2 NANOSLEEP.SYNCS 0x989680 ;  /* 0x009896800000a95d */ /* 0x004fea0003900000 */
[----:B------:R-:W2:Y:S02]  /*9740*/  @!P2 SYNCS.PHASECHK.TRANS64 P2, [R15+URZ+0xc0], R12 ;  /* 0x0000c00c0f00a5a7 */ /* 0x000ea4000804007f */
[----:B--2---:R-:W-:Y:S05]  /*9750*/  @!P2 BRA `(.L_x_74) ;  /* 0xfffffffc00f0a947 */ /* 0x004fea000383ffff */
[----:B------:R-:W-:Y:S05]  /*9760*/  BRA `(.L_x_178) ;  /* 0xffffffb800607947 */ /* 0x000fea000383ffff */
.L_x_85:
[----:B-1----:R1:W2:Y:S02]  /*9770*/  SYNCS.PHASECHK.TRANS64.TRYWAIT P1, [R13+URZ+0xc0], R12 ;  /* 0x0000c00c0d0075a7 */ /* 0x0022a4000802017f */
[----:B--2---:R-:W-:Y:S05]  /*9780*/  @!P1 NANOSLEEP.SYNCS 0x989680 ;  /* 0x009896800000995d */ /* 0x004fea0003900000 */
[----:B------:R-:W2:Y:S02]  /*9790*/  @!P1 SYNCS.PHASECHK.TRANS64 P1, [R13+URZ+0xc0], R12 ;  /* 0x0000c00c0d0095a7 */ /* 0x000ea4000802007f */
[----:B--2---:R-:W-:Y:S05]  /*97a0*/  @!P1 BRA `(.L_x_85) ;  /* 0xfffffffc00f09947 */ /* 0x004fea000383ffff */
[----:B------:R-:W-:Y:S05]  /*97b0*/  BRA `(.L_x_179) ;  /* 0xffffffc000807947 */ /* 0x000fea000383ffff */
.L_x_101:
[----:B-1----:R-:W-:-:S04]  /*97c0*/  MOV R10, UR4 ;  /* 0x00000004000a7c02 */ /* 0x002fc80008000f00 */
[----:B------:R1:W2:Y:S03]  /*97d0*/  SYNCS.PHASECHK.TRANS64.TRYWAIT P0, [R10+URZ+0x108], R3 ;  /* 0x000108030a0075a7 */ /* 0x0002a6000800017f */
[----:B--2---:R-:W-:Y:S05]  /*97e0*/  @!P0 NANOSLEEP.SYNCS 0x989680 ;  /* 0x009896800000895d */ /* 0x004fea0003900000 */
[----:B------:R-:W2:Y:S02]  /*97f0*/  @!P0 SYNCS.PHASECHK.TRANS64 P0, [R10+URZ+0x108], R3 ;  /* 0x000108030a0085a7 */ /* 0x000ea4000800007f */
[----:B--2---:R-:W-:Y:S05]  /*9800*/  @!P0 BRA `(.L_x_101) ;  /* 0xfffffffc00ec8947 */ /* 0x004fea000383ffff */
[----:B------:R-:W-:Y:S05]  /*9810*/  BRA `(.L_x_100) ;  /* 0xffffffd400dc7947 */ /* 0x000fea000383ffff */
.L_x_110:
[----:B-1----:R-:W-:-:S04]  /*9820*/  IMAD.U32 R5, RZ, RZ, UR5 ;  /* 0x00000005ff057e24 */ /* 0x002fc8000f8e00ff */
[----:B------:R1:W2:Y:S03]  /*9830*/  SYNCS.PHASECHK.TRANS64.TRYWAIT P1, [R5+URZ+0xe0], R4 ;  /* 0x0000e004050075a7 */ /* 0x0002a6000802017f */
[----:B--2---:R-:W-:Y:S05]  /*9840*/  @!P1 NANOSLEEP.SYNCS 0x989680 ;  /* 0x009896800000995d */ /* 0x004fea0003900000 */
[----:B------:R-:W2:Y:S02]  /*9850*/  @!P1 SYNCS.PHASECHK.TRANS64 P1, [R5+URZ+0xe0], R4 ;  /* 0x0000e004050095a7 */ /* 0x000ea4000802007f */
[----:B--2---:R-:W-:Y:S05]  /*9860*/  @!P1 BRA `(.L_x_110) ;  /* 0xfffffffc00ec9947 */ /* 0x004fea000383ffff */
[----:B------:R-:W-:Y:S05]  /*9870*/  BRA `(.L_x_180) ;  /* 0xffffffd800c87947 */ /* 0x000fea000383ffff */
.L_x_116:
[----:B-12---:R-:W-:-:S04]  /*9880*/  IMAD.U32 R5, RZ, RZ, UR5 ;  /* 0x00000005ff057e24 */ /* 0x006fc8000f8e00ff */
[----:B------:R1:W2:Y:S03]  /*9890*/  SYNCS.PHASECHK.TRANS64.TRYWAIT P1, [R5+URZ+0xe8], R4 ;  /* 0x0000e804050075a7 */ /* 0x0002a6000802017f */
[----:B--2---:R-:W-:Y:S05]  /*98a0*/  @!P1 NANOSLEEP.SYNCS 0x989680 ;  /* 0x009896800000995d */ /* 0x004fea0003900000 */
[----:B------:R-:W2:Y:S02]  /*98b0*/  @!P1 SYNCS.PHASECHK.TRANS64 P1, [R5+URZ+0xe8], R4 ;  /* 0x0000e804050095a7 */ /* 0x000ea4000802007f */
[----:B--2---:R-:W-:Y:S05]  /*98c0*/  @!P1 BRA `(.L_x_116) ;  /* 0xfffffffc00ec9947 */ /* 0x004fea000383ffff */
[----:B------:R-:W-:Y:S05]  /*98d0*/  BRA `(.L_x_181) ;  /* 0xffffffdc00107947 */ /* 0x000fea000383ffff */
.L_x_122:
[----:B-123--:R-:W-:-:S04]  /*98e0*/  IMAD.U32 R5, RZ, RZ, UR5 ;  /* 0x00000005ff057e24 */ /* 0x00efc8000f8e00ff */
[----:B------:R1:W2:Y:S03]  /*98f0*/  SYNCS.PHASECHK.TRANS64.TRYWAIT P1, [R5+URZ+0xf0], R4 ;  /* 0x0000f004050075a7 */ /* 0x0002a6000802017f */
[----:B--2---:R-:W-:Y:S05]  /*9900*/  @!P1 NANOSLEEP.SYNCS 0x989680 ;  /* 0x009896800000995d */ /* 0x004fea0003900000 */
[----:B------:R-:W2:Y:S02]  /*9910*/  @!P1 SYNCS.PHASECHK.TRANS64 P1, [R5+URZ+0xf0], R4 ;  /* 0x0000f004050095a7 */ /* 0x000ea4000802007f */
[----:B--2---:R-:W-:Y:S05]  /*9920*/  @!P1 BRA `(.L_x_122) ;  /* 0xfffffffc00ec9947 */ /* 0x004fea000383ffff */
[----:B------:R-:W-:Y:S05]  /*9930*/  BRA `(.L_x_182) ;  /* 0xffffffdc00607947 */ /* 0x000fea000383ffff */
.L_x_128:
[----:B-1234-:R-:W-:-:S04]  /*9940*/  MOV R5, UR5 ;  /* 0x0000000500057c02 */ /* 0x01efc80008000f00 */
[----:B------:R1:W2:Y:S03]  /*9950*/  SYNCS.PHASECHK.TRANS64.TRYWAIT P1, [R5+URZ+0xf8], R4 ;  /* 0x0000f804050075a7 */ /* 0x0002a6000802017f */
[----:B--2---:R-:W-:Y:S05]  /*9960*/  @!P1 NANOSLEEP.SYNCS 0x989680 ;  /* 0x009896800000995d */ /* 0x004fea0003900000 */
[----:B------:R-:W2:Y:S02]  /*9970*/  @!P1 SYNCS.PHASECHK.TRANS64 P1, [R5+URZ+0xf8], R4 ;  /* 0x0000f804050095a7 */ /* 0x000ea4000802007f */
[----:B--2---:R-:W-:Y:S05]  /*9980*/  @!P1 BRA `(.L_x_128) ;  /* 0xfffffffc00ec9947 */ /* 0x004fea000383ffff */
[----:B------:R-:W-:Y:S05]  /*9990*/  BRA `(.L_x_183) ;  /* 0xffffffdc00b07947 */ /* 0x000fea000383ffff */
.L_x_140:
[----:B-1----:R1:W3:Y:S02]  /*99a0*/  SYNCS.PHASECHK.TRANS64.TRYWAIT P0, [R3+URZ+0xe0], R0 ;  /* 0x0000e000030075a7 */ /* 0x0022e4000800017f */
[----:B---3--:R-:W-:Y:S05]  /*99b0*/  @!P0 NANOSLEEP.SYNCS 0x989680 ;  /* 0x009896800000895d */ /* 0x008fea0003900000 */
[----:B------:R-:W3:Y:S02]  /*99c0*/  @!P0 SYNCS.PHASECHK.TRANS64 P0, [R3+URZ+0xe0], R0 ;  /* 0x0000e000030085a7 */ /* 0x000ee4000800007f */
[----:B---3--:R-:W-:Y:S05]  /*99d0*/  @!P0 BRA `(.L_x_140) ;  /* 0xfffffffc00f08947 */ /* 0x008fea000383ffff */
[----:B------:R-:W-:Y:S05]  /*99e0*/  BRA `(.L_x_184) ;  /* 0xffffffe400b07947 */ /* 0x000fea000383ffff */
.L_x_142:
[----:B---3--:R3:W4:Y:S02]  /*99f0*/  SYNCS.PHASECHK.TRANS64.TRYWAIT P0, [R3+URZ+0xe8], R0 ;  /* 0x0000e800030075a7 */ /* 0x008724000800017f */
[----:B----4-:R-:W-:Y:S05]  /*9a00*/  @!P0 NANOSLEEP.SYNCS 0x989680 ;  /* 0x009896800000895d */ /* 0x010fea0003900000 */
[----:B------:R-:W4:Y:S02]  /*9a10*/  @!P0 SYNCS.PHASECHK.TRANS64 P0, [R3+URZ+0xe8], R0 ;  /* 0x0000e800030085a7 */ /* 0x000f24000800007f */
[----:B----4-:R-:W-:Y:S05]  /*9a20*/  @!P0 BRA `(.L_x_142) ;  /* 0xfffffffc00f08947 */ /* 0x010fea000383ffff */
[----:B------:R-:W-:Y:S05]  /*9a30*/  BRA `(.L_x_185) ;  /* 0xffffffe400ac7947 */ /* 0x000fea000383ffff */
.L_x_144:
[----:B----4-:R4:W1:Y:S02]  /*9a40*/  SYNCS.PHASECHK.TRANS64.TRYWAIT P0, [R3+URZ+0xf0], R0 ;  /* 0x0000f000030075a7 */ /* 0x010864000800017f */
[----:B-1----:R-:W-:Y:S05]  /*9a50*/  @!P0 NANOSLEEP.SYNCS 0x989680 ;  /* 0x009896800000895d */ /* 0x002fea0003900000 */
[----:B------:R-:W1:Y:S02]  /*9a60*/  @!P0 SYNCS.PHASECHK.TRANS64 P0, [R3+URZ+0xf0], R0 ;  /* 0x0000f000030085a7 */ /* 0x000e64000800007f */
[----:B-1----:R-:W-:Y:S05]  /*9a70*/  @!P0 BRA `(.L_x_144) ;  /* 0xfffffffc00f08947 */ /* 0x002fea000383ffff */
[----:B------:R-:W-:Y:S05]  /*9a80*/  BRA `(.L_x_186) ;  /* 0xffffffe400a87947 */ /* 0x000fea000383ffff */
.L_x_148:
[----:B------:R-:W-:Y:S01]  /*9a90*/  BSSY B1, `(.L_x_187) ;  /* 0x0000006000017945 */ /* 0x000fe20003800000 */
[----:B------:R-:W-:-:S07]  /*9aa0*/  IMAD.MOV.U32 R15, RZ, RZ, -0x1 ;  /* 0xffffffffff0f7424 */ /* 0x000fce00078e00ff */
[----:B------:R-:W-:Y:S05]  /*9ab0*/  WARPSYNC.COLLECTIVE R15, `(.L_x_188) ;  /* 0x000000000f0c7348 */ /* 0x000fea0003c00000 */
[----:B------:R-:W-:Y:S02]  /*9ac0*/  ELECT P6, UR62, PT ;  /* 0x00000000003e782f */ /* 0x000fe400038c0000 */
[----:B------:R-:W-:Y:S01]  /*9ad0*/  MOV R14, UR62 ;  /* 0x0000003e000e7c02 */ /* 0x000fe20008000f00 */
[----:B------:R-:W-:Y:S10]  /*9ae0*/  ENDCOLLECTIVE ;  /* 0x000000000000791b */ /* 0x000ff40003800000 */
.L_x_188:
[----:B------:R-:W-:Y:S05]  /*9af0*/  BSYNC B1 ;  /* 0x0000000000017941 */ /* 0x000fea0003800000 */
.L_x_187:
[----:B------:R-:W-:Y:S05]  /*9b00*/  BRA `(.L_x_189) ;  /* 0xffffffe800247947 */ /* 0x000fea000383ffff */
.L_x_151:
[----:B--2---:R2:W3:Y:S02]  /*9b10*/  SYNCS.PHASECHK.TRANS64.TRYWAIT P1, [R21+URZ+0x60], R8 ;  /* 0x00006008150075a7 */ /* 0x0044e4000802017f */
[----:B---3--:R-:W-:Y:S05]  /*9b20*/  @!P1 NANOSLEEP.SYNCS 0x989680 ;  /* 0x009896800000995d */ /* 0x008fea0003900000 */
[----:B------:R-:W3:Y:S02]  /*9b30*/  @!P1 SYNCS.PHASECHK.TRANS64 P1, [R21+URZ+0x60], R8 ;  /* 0x00006008150095a7 */ /* 0x000ee4000802007f */
[----:B---3--:R-:W-:Y:S05]  /*9b40*/  @!P1 BRA `(.L_x_151) ;  /* 0xfffffffc00f09947 */ /* 0x008fea000383ffff */
[----:B------:R-:W-:Y:S05]  /*9b50*/  BRA `(.L_x_190) ;  /* 0xffffffe800587947 */ /* 0x000fea000383ffff */
.L_x_160:
[----:B------:R-:W-:Y:S01]  /*9b60*/  BSSY B0, `(.L_x_191) ;  /* 0x0000006000007945 */ /* 0x000fe20003800000 */
[----:B------:R-:W-:-:S07]  /*9b70*/  IMAD.MOV.U32 R15, RZ, RZ, -0x1 ;  /* 0xffffffffff0f7424 */ /* 0x000fce00078e00ff */
[----:B------:R-:W-:Y:S05]  /*9b80*/  WARPSYNC.COLLECTIVE R15, `(.L_x_192) ;  /* 0x000000000f0c7348 */ /* 0x000fea0003c00000 */
[----:B------:R-:W-:Y:S02]  /*9b90*/  ELECT P6, UR62, PT ;  /* 0x00000000003e782f */ /* 0x000fe400038c0000 */
[----:B------:R-:W-:Y:S01]  /*9ba0*/  MOV R14, UR62 ;  /* 0x0000003e000e7c02 */ /* 0x000fe20008000f00 */
[----:B------:R-:W-:Y:S10]  /*9bb0*/  ENDCOLLECTIVE ;  /* 0x000000000000791b */ /* 0x000ff40003800000 */
.L_x_192:
[----:B------:R-:W-:Y:S05]  /*9bc0*/  BSYNC B0 ;  /* 0x0000000000007941 */ /* 0x000fea0003800000 */
.L_x_191:
[----:B------:R-:W-:Y:S05]  /*9bd0*/  BRA `(.L_x_193) ;  /* 0xfffffff000a47947 */ /* 0x000fea000383ffff */
.L_x_164:
[----:B-1----:R1:W2:Y:S02]  /*9be0*/  SYNCS.PHASECHK.TRANS64.TRYWAIT P0, [R7+URZ], R2 ;  /* 0x00000002070075a7 */ /* 0x0022a4000800017f */
[----:B--2---:R-:W-:Y:S05]  /*9bf0*/  @!P0 NANOSLEEP.SYNCS 0x989680 ;  /* 0x009896800000895d */ /* 0x004fea0003900000 */
[----:B------:R-:W2:Y:S02]  /*9c00*/  @!P0 SYNCS.PHASECHK.TRANS64 P0, [R7+URZ], R2 ;  /* 0x00000002070085a7 */ /* 0x000ea4000800007f */
[----:B--2---:R-:W-:Y:S05]  /*9c10*/  @!P0 BRA `(.L_x_164) ;  /* 0xfffffffc00f08947 */ /* 0x004fea000383ffff */
[----:B------:R-:W-:Y:S05]  /*9c20*/  BRA `(.L_x_194) ;  /* 0xfffffff000e47947 */ /* 0x000fea000383ffff */
.L_x_165:
[----:B-1----:R1:W2:Y:S02]  /*9c30*/  SYNCS.PHASECHK.TRANS64.TRYWAIT P0, [R9+URZ], R4 ;  /* 0x00000004090075a7 */ /* 0x0022a4000800017f */
[----:B--2---:R-:W-:Y:S05]  /*9c40*/  @!P0 NANOSLEEP.SYNCS 0x989680 ;  /* 0x009896800000895d */ /* 0x004fea0003900000 */
[----:B------:R-:W2:Y:S02]  /*9c50*/  @!P0 SYNCS.PHASECHK.TRANS64 P0, [R9+URZ], R4 ;  /* 0x00000004090085a7 */ /* 0x000ea4000800007f */
[----:B--2---:R-:W-:Y:S05]  /*9c60*/  @!P0 BRA `(.L_x_165) ;  /* 0xfffffffc00f08947 */ /* 0x004fea000383ffff */
[----:B------:R-:W-:Y:S05]  /*9c70*/  BRA `(.L_x_195) ;  /* 0xfffffff000f47947 */ /* 0x000fea000383ffff */
.L_x_166:
[----:B-1----:R1:W2:Y:S02]  /*9c80*/  SYNCS.PHASECHK.TRANS64.TRYWAIT P0, [R6+URZ], R5 ;  /* 0x00000005060075a7 */ /* 0x0022a4000800017f */
[----:B--2---:R-:W-:Y:S05]  /*9c90*/  @!P0 NANOSLEEP.SYNCS 0x989680 ;  /* 0x009896800000895d */ /* 0x004fea0003900000 */
[----:B------:R-:W2:Y:S02]  /*9ca0*/  @!P0 SYNCS.PHASECHK.TRANS64 P0, [R6+URZ], R5 ;  /* 0x00000005060085a7 */ /* 0x000ea4000800007f */
[----:B--2---:R-:W-:Y:S05]  /*9cb0*/  @!P0 BRA `(.L_x_166) ;  /* 0xfffffffc00f08947 */ /* 0x004fea000383ffff */
[----:B------:R-:W-:Y:S05]  /*9cc0*/  BRA `(.L_x_196) ;  /* 0xfffffff400047947 */ /* 0x000fea000383ffff */
.L_x_167:
[----:B-1----:R1:W2:Y:S02]  /*9cd0*/  SYNCS.PHASECHK.TRANS64.TRYWAIT P0, [R9+URZ], R4 ;  /* 0x00000004090075a7 */ /* 0x0022a4000800017f */
[----:B--2---:R-:W-:Y:S05]  /*9ce0*/  @!P0 NANOSLEEP.SYNCS 0x989680 ;  /* 0x009896800000895d */ /* 0x004fea0003900000 */
[----:B------:R-:W2:Y:S02]  /*9cf0*/  @!P0 SYNCS.PHASECHK.TRANS64 P0, [R9+URZ], R4 ;  /* 0x00000004090085a7 */ /* 0x000ea4000800007f */
[----:B--2---:R-:W-:Y:S05]  /*9d00*/  @!P0 BRA `(.L_x_167) ;  /* 0xfffffffc00f08947 */ /* 0x004fea000383ffff */
[----:B------:R-:W-:Y:S05]  /*9d10*/  BRA `(.L_x_197) ;  /* 0xfffffff400147947 */ /* 0x000fea000383ffff */
.L_x_168:
[----:B-1----:R1:W2:Y:S02]  /*9d20*/  SYNCS.PHASECHK.TRANS64.TRYWAIT P0, [R6+URZ], R5 ;  /* 0x00000005060075a7 */ /* 0x0022a4000800017f */
[----:B--2---:R-:W-:Y:S05]  /*9d30*/  @!P0 NANOSLEEP.SYNCS 0x989680 ;  /* 0x009896800000895d */ /* 0x004fea0003900000 */
[----:B------:R-:W2:Y:S02]  /*9d40*/  @!P0 SYNCS.PHASECHK.TRANS64 P0, [R6+URZ], R5 ;  /* 0x00000005060085a7 */ /* 0x000ea4000800007f */
[----:B--2---:R-:W-:Y:S05]  /*9d50*/  @!P0 BRA `(.L_x_168) ;  /* 0xfffffffc00f08947 */ /* 0x004fea000383ffff */
[----:B------:R-:W-:Y:S05]  /*9d60*/  BRA `(.L_x_198) ;  /* 0xfffffff400247947 */ /* 0x000fea000383ffff */
.L_x_169:
[----:B-1----:R1:W2:Y:S02]  /*9d70*/  SYNCS.PHASECHK.TRANS64.TRYWAIT P0, [R9+URZ], R4 ;  /* 0x00000004090075a7 */ /* 0x0022a4000800017f */
[----:B--2---:R-:W-:Y:S05]  /*9d80*/  @!P0 NANOSLEEP.SYNCS 0x989680 ;  /* 0x009896800000895d */ /* 0x004fea0003900000 */
[----:B------:R-:W2:Y:S02]  /*9d90*/  @!P0 SYNCS.PHASECHK.TRANS64 P0, [R9+URZ], R4 ;  /* 0x00000004090085a7 */ /* 0x000ea4000800007f */
[----:B--2---:R-:W-:Y:S05]  /*9da0*/  @!P0 BRA `(.L_x_169) ;  /* 0xfffffffc00f08947 */ /* 0x004fea000383ffff */
[----:B------:R-:W-:Y:S05]  /*9db0*/  BRA `(.L_x_199) ;  /* 0xfffffff400347947 */ /* 0x000fea000383ffff */
.L_x_170:
[----:B-1----:R1:W2:Y:S02]  /*9dc0*/  SYNCS.PHASECHK.TRANS64.TRYWAIT P0, [R6+URZ], R5 ;  /* 0x00000005060075a7 */ /* 0x0022a4000800017f */
[----:B--2---:R-:W-:Y:S05]  /*9dd0*/  @!P0 NANOSLEEP.SYNCS 0x989680 ;  /* 0x009896800000895d */ /* 0x004fea0003900000 */
[----:B------:R-:W2:Y:S02]  /*9de0*/  @!P0 SYNCS.PHASECHK.TRANS64 P0, [R6+URZ], R5 ;  /* 0x00000005060085a7 */ /* 0x000ea4000800007f */
[----:B--2---:R-:W-:Y:S05]  /*9df0*/  @!P0 BRA `(.L_x_170) ;  /* 0xfffffffc00f08947 */ /* 0x004fea000383ffff */
[----:B------:R-:W-:Y:S05]  /*9e00*/  BRA `(.L_x_200) ;  /* 0xfffffff400447947 */ /* 0x000fea000383ffff */
.L_x_171:
[----:B-1----:R1:W2:Y:S02]  /*9e10*/  SYNCS.PHASECHK.TRANS64.TRYWAIT P0, [R9+URZ], R4 ;  /* 0x00000004090075a7 */ /* 0x0022a4000800017f */
[----:B--2---:R-:W-:Y:S05]  /*9e20*/  @!P0 NANOSLEEP.SYNCS 0x989680 ;  /* 0x009896800000895d */ /* 0x004fea0003900000 */
[----:B------:R-:W2:Y:S02]  /*9e30*/  @!P0 SYNCS.PHASECHK.TRANS64 P0, [R9+URZ], R4 ;  /* 0x00000004090085a7 */ /* 0x000ea4000800007f */
[----:B--2---:R-:W-:Y:S05]  /*9e40*/  @!P0 BRA `(.L_x_171) ;  /* 0xfffffffc00f08947 */ /* 0x004fea000383ffff */
[----:B------:R-:W-:Y:S05]  /*9e50*/  BRA `(.L_x_201) ;  /* 0xfffffff400547947 */ /* 0x000fea000383ffff */
.L_x_172:
[----:B-1----:R1:W2:Y:S02]  /*9e60*/  SYNCS.PHASECHK.TRANS64.TRYWAIT P0, [R6+URZ], R5 ;  /* 0x00000005060075a7 */ /* 0x0022a4000800017f */
[----:B--2---:R-:W-:Y:S05]  /*9e70*/  @!P0 NANOSLEEP.SYNCS 0x989680 ;  /* 0x009896800000895d */ /* 0x004fea0003900000 */
[----:B------:R-:W2:Y:S02]  /*9e80*/  @!P0 SYNCS.PHASECHK.TRANS64 P0, [R6+URZ], R5 ;  /* 0x00000005060085a7 */ /* 0x000ea4000800007f */
[----:B--2---:R-:W-:Y:S05]  /*9e90*/  @!P0 BRA `(.L_x_172) ;  /* 0xfffffffc00f08947 */ /* 0x004fea000383ffff */
[----:B------:R-:W-:Y:S05]  /*9ea0*/  BRA `(.L_x_202) ;  /* 0xfffffff400647947 */ /* 0x000fea000383ffff */
.L_x_173:
[----:B-1----:R1:W2:Y:S02]  /*9eb0*/  SYNCS.PHASECHK.TRANS64.TRYWAIT P0, [R9+URZ], R4 ;  /* 0x00000004090075a7 */ /* 0x0022a4000800017f */
[----:B--2---:R-:W-:Y:S05]  /*9ec0*/  @!P0 NANOSLEEP.SYNCS 0x989680 ;  /* 0x009896800000895d */ /* 0x004fea0003900000 */
[----:B------:R-:W2:Y:S02]  /*9ed0*/  @!P0 SYNCS.PHASECHK.TRANS64 P0, [R9+URZ], R4 ;  /* 0x00000004090085a7 */ /* 0x000ea4000800007f */
[----:B--2---:R-:W-:Y:S05]  /*9ee0*/  @!P0 BRA `(.L_x_173) ;  /* 0xfffffffc00f08947 */ /* 0x004fea000383ffff */
[----:B------:R-:W-:Y:S05]  /*9ef0*/  BRA `(.L_x_203) ;  /* 0xfffffff400747947 */ /* 0x000fea000383ffff */
.L_x_174:
[----:B--2---:R2:W3:Y:S02]  /*9f00*/  SYNCS.PHASECHK.TRANS64.TRYWAIT P0, [R6+URZ], R5 ;  /* 0x00000005060075a7 */ /* 0x0044e4000800017f */
[----:B---3--:R-:W-:Y:S05]  /*9f10*/  @!P0 NANOSLEEP.SYNCS 0x989680 ;  /* 0x009896800000895d */ /* 0x008fea0003900000 */
[----:B------:R-:W3:Y:S02]  /*9f20*/  @!P0 SYNCS.PHASECHK.TRANS64 P0, [R6+URZ], R5 ;  /* 0x00000005060085a7 */ /* 0x000ee4000800007f */
[----:B---3--:R-:W-:Y:S05]  /*9f30*/  @!P0 BRA `(.L_x_174) ;  /* 0xfffffffc00f08947 */ /* 0x008fea000383ffff */
[----:B------:R-:W-:Y:S05]  /*9f40*/  BRA `(.L_x_204) ;  /* 0xfffffff4007c7947 */ /* 0x000fea000383ffff */
.L_x_205:
[----:B------:R-:W-:-:S00]  /*9f50*/  BRA `(.L_x_205) ;  /* 0xfffffffc00fc7947 */ /* 0x000fc0000383ffff */
[----:B------:R-:W-:-:S00]  /*9f60*/  NOP ;  /* 0x0000000000007918 */ /* 0x000fc00000000000 */
        /* <DEDUP_REMOVED lines=9> */
.L_x_206:


//--------------------- .nv.global.init           --------------------------
	.section	.nv.global.init,"aw",@progbits
.nv.global.init:
	.type		$str$24,@object
	.size		$str$24,($str$25 - $str$24)
$str$24:
        /*0000*/ 	.byte	0x28, 0x61, 0x64, 0x64, 0x72, 0x65, 0x73, 0x73, 0x20, 0x26, 0x20, 0x6d, 0x61, 0x73, 0x6b, 0x29
        /*0010*/ 	.byte	0x20, 0x3d, 0x3d, 0x20, 0x30, 0x00
	.type		$str$25,@object
	.size		$str$25,(__unnamed_1 - $str$25)
$str$25:
        /*0016*/ 	.byte	0x2f, 0x74, 0x6d, 0x70, 0x2f, 0x63, 0x75, 0x74, 0x6c, 0x61, 0x73, 0x73, 0x5f, 0x73, 0x77, 0x65
        /*0026*/ 	.byte	0x65, 0x70, 0x5f, 0x73, 0x72, 0x63, 0x2f, 0x69, 0x6e, 0x63, 0x6c, 0x75, 0x64, 0x65, 0x2f, 0x63
        /*0036*/ 	.byte	0x75, 0x74, 0x65, 0x2f, 0x70, 0x6f, 0x69, 0x6e, 0x74, 0x65, 0x72, 0x5f, 0x66, 0x6c, 0x61, 0x67
        /*0046*/ 	.byte	0x67, 0x65, 0x64, 0x2e, 0x68, 0x70, 0x70, 0x00
	.type		__unnamed_1,@object
	.size		__unnamed_1,(__unnamed_2 - __unnamed_1)
__unnamed_1:
        /*004e*/ 	.byte	0x61, 0x75, 0x74, 0x6f, 0x20, 0x63, 0x75, 0x74, 0x65, 0x3a, 0x3a, 0x61, 0x73, 0x5f, 0x70, 0x6f
        /* <DEDUP_REMOVED lines=27> */
        /*020e*/ 	.byte	0x3a, 0x43, 0x3c, 0x34, 0x30, 0x39, 0x36, 0x3e, 0x3e, 0x3e, 0x3e, 0x3e, 0x5d, 0x00
	.type		__unnamed_2,@object
	.size		__unnamed_2,(.L_1 - __unnamed_2)
__unnamed_2:
        /* <DEDUP_REMOVED lines=29> */
.L_1:


//--------------------- .nv.shared._ZN7cutlass13device_kernelINS_4gemm6kernel13GemmUniversalIN4cute5tupleIJiiiiEEENS1_10collective13CollectiveMmaINS1_37MainloopSm90TmaGmmaWarpSpecializedFP8ILi12ENS5_IJNS4_1CILi1EEESB_SB_EEENS1_35KernelTmaWarpSpecializedCooperativeEEENS5_IJNSA_ILi128EEESF_NSA_ILi64EEEEEENS_12float_e4m3_tENS5_IJlSB_lEEESI_SJ_NS4_8TiledMMAINS4_8MMA_AtomIJNS4_4SM904GMMA31MMA_64x128x32_F32E4M3E4M3_SS_TNILNSN_7ScaleInE1ELSP_1EEEEEENS4_6LayoutINS5_IJNSA_ILi2EEESB_SB_EEENS5_IJSB_NSA_ILi0EEESV_EEEEENS5_IJNS4_10UnderscoreESY_SY_EEEEENS4_13SM90_TMA_LOADENS4_14ComposedLayoutINS4_7SwizzleILi2ELi4ELi3EEENS4_18smem_ptr_flag_bitsILi8EEENSS_INS5_IJNSA_ILi8EEESG_EEENS5_IJSG_SB_EEEEEEEvNS4_8identityES11_S1B_vS1C_EENS_8epilogue10collective18CollectiveEpilogueINS1E_22Sm90TmaWarpSpecializedILi4ELi2ELi16ELb0ELb0EEEJSH_NS5_IJSF_NSA_ILi32EEEEEESI_SJ_SI_SJ_NS1E_6fusion15FusionCallbacksIS1I_NS1L_23LinCombPerRowBiasEltActINS1E_6thread4ReLuESI_fSI_SI_fLi16ELNS_15FloatRoundStyleE2EEESH_S1K_JEEES11_NS12_INS13_ILi1ELi4ELi3EEES16_NSS_INS5_IJS17_S1J_EEENS5_IJS1J_SB_EEEEEEENS4_39AutoVectorizingCopyWithAssumedAlignmentILi128EEENS4_14SM90_TMA_STOREES1X_S1Z_NS4_9Copy_AtomIJNS4_17SM90_U32x4_STSM_NENS_6half_tEEEEvEEEvvEEEEvNT_6ParamsE --------------------------
	.section	.nv.shared._ZN7cutlass13device_kernelINS_4gemm6kernel13GemmUniversalIN4cute5tupleIJiiiiEEENS1_10collective13CollectiveMmaINS1_37MainloopSm90TmaGmmaWarpSpecializedFP8ILi12ENS5_IJNS4_1CILi1EEESB_SB_EEENS1_35KernelTmaWarpSpecializedCooperativeEEENS5_IJNSA_ILi128EEESF_NSA_ILi64EEEEEENS_12float_e4m3_tENS5_IJlSB_lEEESI_SJ_NS4_8TiledMMAINS4_8MMA_AtomIJNS4_4SM904GMMA31MMA_64x128x32_F32E4M3E4M3_SS_TNILNSN_7ScaleInE1ELSP_1EEEEEENS4_6LayoutINS5_IJNSA_ILi2EEESB_SB_EEENS5_IJSB_NSA_ILi0EEESV_EEEEENS5_IJNS4_10UnderscoreESY_SY_EEEEENS4_13SM90_TMA_LOADENS4_14ComposedLayoutINS4_7SwizzleILi2ELi4ELi3EEENS4_18smem_ptr_flag_bitsILi8EEENSS_INS5_IJNSA_ILi8EEESG_EEENS5_IJSG_SB_EEEEEEEvNS4_8identityES11_S1B_vS1C_EENS_8epilogue10collective18CollectiveEpilogueINS1E_22Sm90TmaWarpSpecializedILi4ELi2ELi16ELb0ELb0EEEJSH_NS5_IJSF_NSA_ILi32EEEEEESI_SJ_SI_SJ_NS1E_6fusion15FusionCallbacksIS1I_NS1L_23LinCombPerRowBiasEltActINS1E_6thread4ReLuESI_fSI_SI_fLi16ELNS_15FloatRoundStyleE2EEESH_S1K_JEEES11_NS12_INS13_ILi1ELi4ELi3EEES16_NSS_INS5_IJS17_S1J_EEENS5_IJS1J_SB_EEEEEEENS4_39AutoVectorizingCopyWithAssumedAlignmentILi128EEENS4_14SM90_TMA_STOREES1X_S1Z_NS4_9Copy_AtomIJNS4_17SM90_U32x4_STSM_NENS_6half_tEEEEvEEEvvEEEEvNT_6ParamsE,"aw",@nobits
	.sectionflags	@""
	.align	16
	.zero		1024


//--------------------- .nv.shared.reserved.0     --------------------------
	.section	.nv.shared.reserved.0,"aw",@nobits
	.weak		__nv_reservedSMEM_offset_0_alias
	.size		__nv_reservedSMEM_offset_0_alias, 0, 0
	.other		__nv_reservedSMEM_offset_0_alias,@"STO_CUDA_RESERVED_SHARED STV_DEFAULT"
__nv_reservedSMEM_offset_0_alias:
	.zero		0


//--------------------- .nv.global                --------------------------
	.section	.nv.global,"aw",@nobits
.nv.global:
	.type		_ZN39_INTERNAL_9bab1aee_4_k_cu_fd7e7d15_27524cute1_E,@object
	.size		_ZN39_INTERNAL_9bab1aee_4_k_cu_fd7e7d15_27524cute1_E,(_ZN39_INTERNAL_9bab1aee_4_k_cu_fd7e7d15_27524cuda3std3__45__cpo6cbeginE - _ZN39_INTERNAL_9bab1aee_4_k_cu_fd7e7d15_27524cute1_E)
_ZN39_INTERNAL_9bab1aee_4_k_cu_fd7e7d15_27524cute1_E:
	.zero		1
	.type		_ZN39_INTERNAL_9bab1aee_4_k_cu_fd7e7d15_27524cuda3std3__45__cpo6cbeginE,@object
	.size		_ZN39_INTERNAL_9bab1aee_4_k_cu_fd7e7d15_27524cuda3std3__45__cpo6cbeginE,(_ZN39_INTERNAL_9bab1aee_4_k_cu_fd7e7d15_27524cuda3std3__48in_placeE - _ZN39_INTERNAL_9bab1aee_4_k_cu_fd7e7d15_27524cuda3std3__45__cpo6cbeginE)
_ZN39_INTERNAL_9bab1aee_4_k_cu_fd7e7d15_27524cuda3std3__45__cpo6cbeginE:
	.zero		1
	.type		_ZN39_INTERNAL_9bab1aee_4_k_cu_fd7e7d15_27524cuda3std3__48in_placeE,@object
	.size		_ZN39_INTERNAL_9bab1aee_4_k_cu_fd7e7d15_27524cuda3std3__48in_placeE,(_ZN39_INTERNAL_9bab1aee_4_k_cu_fd7e7d15_27524cuda3std6ranges3__45__cpo9iter_moveE - _ZN39_INTERNAL_9bab1aee_4_k_cu_fd7e7d15_27524cuda3std3__48in_placeE)
_ZN39_INTERNAL_9bab1aee_4_k_cu_fd7e7d15_27524cuda3std3__48in_placeE:
	.zero		1
	.type		_ZN39_INTERNAL_9bab1aee_4_k_cu_fd7e7d15_27524cuda3std6ranges3__45__cpo9iter_moveE,@object
	.size		_ZN39_INTERNAL_9bab1aee_4_k_cu_fd7e7d15_27524cuda3std6ranges3__45__cpo9iter_moveE,(_ZN39_INTERNAL_9bab1aee_4_k_cu_fd7e7d15_27524cuda3std3__45__cpo5beginE - _ZN39_INTERNAL_9bab1aee_4_k_cu_fd7e7d15_27524cuda3std6ranges3__45__cpo9iter_moveE)
_ZN39_INTERNAL_9bab1aee_4_k_cu_fd7e7d15_27524cuda3std6ranges3__45__cpo9iter_moveE:
	.zero		1
	.type		_ZN39_INTERNAL_9bab1aee_4_k_cu_fd7e7d15_27524cuda3std3__45__cpo5beginE,@object
	.size		_ZN39_INTERNAL_9bab1aee_4_k_cu_fd7e7d15_27524cuda3std3__45__cpo5beginE,(_ZN39_INTERNAL_9bab1aee_4_k_cu_fd7e7d15_27524cuda3std3__441_GLOBAL__N__9bab1aee_4_k_cu_fd7e7d15_27526ignoreE - _ZN39_INTERNAL_9bab1aee_4_k_cu_fd7e7d15_27524cuda3std3__45__cpo5beginE)
_ZN39_INTERNAL_9bab1aee_4_k_cu_fd7e7d15_27524cuda3std3__45__cpo5beginE:
	.zero		1
	.type		_ZN39_INTERNAL_9bab1aee_4_k_cu_fd7e7d15_27524cuda3std3__441_GLOBAL__N__9bab1aee_4_k_cu_fd7e7d15_27526ignoreE,@object
	.size		_ZN39_INTERNAL_9bab1aee_4_k_cu_fd7e7d15_27524cuda3std3__441_GLOBAL__N__9bab1aee_4_k_cu_fd7e7d15_27526ignoreE,(_ZN39_INTERNAL_9bab1aee_4_k_cu_fd7e7d15_27524cute7productE - _ZN39_INTERNAL_9bab1aee_4_k_cu_fd7e7d15_27524cuda3std3__441_GLOBAL__N__9bab1aee_4_k_cu_fd7e7d15_27526ignoreE)
_ZN39_INTERNAL_9bab1aee_4_k_cu_fd7e7d15_27524cuda3std3__441_GLOBAL__N__9bab1aee_4_k_cu_fd7e7d15_27526ignoreE:
	.zero		1
	.type		_ZN39_INTERNAL_9bab1aee_4_k_cu_fd7e7d15_27524cute7productE,@object
	.size		_ZN39_INTERNAL_9bab1aee_4_k_cu_fd7e7d15_27524cute7productE,(_ZN39_INTERNAL_9bab1aee_4_k_cu_fd7e7d15_27524cuda3std3__45__cpo3endE - _ZN39_INTERNAL_9bab1aee_4_k_cu_fd7e7d15_27524cute7productE)
_ZN39_INTERNAL_9bab1aee_4_k_cu_fd7e7d15_27524cute7productE:
	.zero		1
	.type		_ZN39_INTERNAL_9bab1aee_4_k_cu_fd7e7d15_27524cuda3std3__45__cpo3endE,@object
	.size		_ZN39_INTERNAL_9bab1aee_4_k_cu_fd7e7d15_27524cuda3std3__45__cpo3endE,(_ZN39_INTERNAL_9bab1aee_4_k_cu_fd7e7d15_27524cuda3std3__419piecewise_constructE - _ZN39_INTERNAL_9bab1aee_4_k_cu_fd7e7d15_27524cuda3std3__45__cpo3endE)
_ZN39_INTERNAL_9bab1aee_4_k_cu_fd7e7d15_27524cuda3std3__45__cpo3endE:
	.zero		1
	.type		_ZN39_INTERNAL_9bab1aee_4_k_cu_fd7e7d15_27524cuda3std3__419piecewise_constructE,@object
	.size		_ZN39_INTERNAL_9bab1aee_4_k_cu_fd7e7d15_27524cuda3std3__419piecewise_constructE,(_ZN39_INTERNAL_9bab1aee_4_k_cu_fd7e7d15_27524cuda3std3__45__cpo4cendE - _ZN39_INTERNAL_9bab1aee_4_k_cu_fd7e7d15_27524cuda3std3__419piecewise_constructE)
_ZN39_INTERNAL_9bab1aee_4_k_cu_fd7e7d15_27524cuda3std3__419piecewise_constructE:
	.zero		1
	.type		_ZN39_INTERNAL_9bab1aee_4_k_cu_fd7e7d15_27524cuda3std3__45__cpo4cendE,@object
	.size		_ZN39_INTERNAL_9bab1aee_4_k_cu_fd7e7d15_27524cuda3std3__45__cpo4cendE,(_ZN39_INTERNAL_9bab1aee_4_k_cu_fd7e7d15_27524cuda3std6ranges3__45__cpo4swapE - _ZN39_INTERNAL_9bab1aee_4_k_cu_fd7e7d15_27524cuda3std3__45__cpo4cendE)
_ZN39_INTERNAL_9bab1aee_4_k_cu_fd7e7d15_27524cuda3std3__45__cpo4cendE:
	.zero		1
	.type		_ZN39_INTERNAL_9bab1aee_4_k_cu_fd7e7d15_27524cuda3std6ranges3__45__cpo4swapE,@object
	.size		_ZN39_INTERNAL_9bab1aee_4_k_cu_fd7e7d15_27524cuda3std6ranges3__45__cpo4swapE,(.L_9 - _ZN39_INTERNAL_9bab1aee_4_k_cu_fd7e7d15_27524cuda3std6ranges3__45__cpo4swapE)
_ZN39_INTERNAL_9bab1aee_4_k_cu_fd7e7d15_27524cuda3std6ranges3__45__cpo4swapE:
	.zero		1
.L_9:


//--------------------- .nv.constant0._ZN7cutlass13device_kernelINS_4gemm6kernel13GemmUniversalIN4cute5tupleIJiiiiEEENS1_10collective13CollectiveMmaINS1_37MainloopSm90TmaGmmaWarpSpecializedFP8ILi12ENS5_IJNS4_1CILi1EEESB_SB_EEENS1_35KernelTmaWarpSpecializedCooperativeEEENS5_IJNSA_ILi128EEESF_NSA_ILi64EEEEEENS_12float_e4m3_tENS5_IJlSB_lEEESI_SJ_NS4_8TiledMMAINS4_8MMA_AtomIJNS4_4SM904GMMA31MMA_64x128x32_F32E4M3E4M3_SS_TNILNSN_7ScaleInE1ELSP_1EEEEEENS4_6LayoutINS5_IJNSA_ILi2EEESB_SB_EEENS5_IJSB_NSA_ILi0EEESV_EEEEENS5_IJNS4_10UnderscoreESY_SY_EEEEENS4_13SM90_TMA_LOADENS4_14ComposedLayoutINS4_7SwizzleILi2ELi4ELi3EEENS4_18smem_ptr_flag_bitsILi8EEENSS_INS5_IJNSA_ILi8EEESG_EEENS5_IJSG_SB_EEEEEEEvNS4_8identityES11_S1B_vS1C_EENS_8epilogue10collective18CollectiveEpilogueINS1E_22Sm90TmaWarpSpecializedILi4ELi2ELi16ELb0ELb0EEEJSH_NS5_IJSF_NSA_ILi32EEEEEESI_SJ_SI_SJ_NS1E_6fusion15FusionCallbacksIS1I_NS1L_23LinCombPerRowBiasEltActINS1E_6thread4ReLuESI_fSI_SI_fLi16ELNS_15FloatRoundStyleE2EEESH_S1K_JEEES11_NS12_INS13_ILi1ELi4ELi3EEES16_NSS_INS5_IJS17_S1J_EEENS5_IJS1J_SB_EEEEEEENS4_39AutoVectorizingCopyWithAssumedAlignmentILi128EEENS4_14SM90_TMA_STOREES1X_S1Z_NS4_9Copy_AtomIJNS4_17SM90_U32x4_STSM_NENS_6half_tEEEEvEEEvvEEEEvNT_6ParamsE --------------------------
	.section	.nv.constant0._ZN7cutlass13device_kernelINS_4gemm6kernel13GemmUniversalIN4cute5tupleIJiiiiEEENS1_10collective13CollectiveMmaINS1_37MainloopSm90TmaGmmaWarpSpecializedFP8ILi12ENS5_IJNS4_1CILi1EEESB_SB_EEENS1_35KernelTmaWarpSpecializedCooperativeEEENS5_IJNSA_ILi128EEESF_NSA_ILi64EEEEEENS_12float_e4m3_tENS5_IJlSB_lEEESI_SJ_NS4_8TiledMMAINS4_8MMA_AtomIJNS4_4SM904GMMA31MMA_64x128x32_F32E4M3E4M3_SS_TNILNSN_7ScaleInE1ELSP_1EEEEEENS4_6LayoutINS5_IJNSA_ILi2EEESB_SB_EEENS5_IJSB_NSA_ILi0EEESV_EEEEENS5_IJNS4_10UnderscoreESY_SY_EEEEENS4_13SM90_TMA_LOADENS4_14ComposedLayoutINS4_7SwizzleILi2ELi4ELi3EEENS4_18smem_ptr_flag_bitsILi8EEENSS_INS5_IJNSA_ILi8EEESG_EEENS5_IJSG_SB_EEEEEEEvNS4_8identityES11_S1B_vS1C_EENS_8epilogue10collective18CollectiveEpilogueINS1E_22Sm90TmaWarpSpecializedILi4ELi2ELi16ELb0ELb0EEEJSH_NS5_IJSF_NSA_ILi32EEEEEESI_SJ_SI_SJ_NS1E_6fusion15FusionCallbacksIS1I_NS1L_23LinCombPerRowBiasEltActINS1E_6thread4ReLuESI_fSI_SI_fLi16ELNS_15FloatRoundStyleE2EEESH_S1K_JEEES11_NS12_INS13_ILi1ELi4ELi3EEES16_NSS_INS5_IJS17_S1J_EEENS5_IJS1J_SB_EEEEEEENS4_39AutoVectorizingCopyWithAssumedAlignmentILi128EEENS4_14SM90_TMA_STOREES1X_S1Z_NS4_9Copy_AtomIJNS4_17SM90_U32x4_STSM_NENS_6half_tEEEEvEEEvvEEEEvNT_6ParamsE,"a",@progbits
	.sectionflags	@""
	.align	4
.nv.constant0._ZN7cutlass13device_kernelINS_4gemm6kernel13GemmUniversalIN4cute5tupleIJiiiiEEENS1_10collective13CollectiveMmaINS1_37MainloopSm90TmaGmmaWarpSpecializedFP8ILi12ENS5_IJNS4_1CILi1EEESB_SB_EEENS1_35KernelTmaWarpSpecializedCooperativeEEENS5_IJNSA_ILi128EEESF_NSA_ILi64EEEEEENS_12float_e4m3_tENS5_IJlSB_lEEESI_SJ_NS4_8TiledMMAINS4_8MMA_AtomIJNS4_4SM904GMMA31MMA_64x128x32_F32E4M3E4M3_SS_TNILNSN_7ScaleInE1ELSP_1EEEEEENS4_6LayoutINS5_IJNSA_ILi2EEESB_SB_EEENS5_IJSB_NSA_ILi0EEESV_EEEEENS5_IJNS4_10UnderscoreESY_SY_EEEEENS4_13SM90_TMA_LOADENS4_14ComposedLayoutINS4_7SwizzleILi2ELi4ELi3EEENS4_18smem_ptr_flag_bitsILi8EEENSS_INS5_IJNSA_ILi8EEESG_EEENS5_IJSG_SB_EEEEEEEvNS4_8identityES11_S1B_vS1C_EENS_8epilogue10collective18CollectiveEpilogueINS1E_22Sm90TmaWarpSpecializedILi4ELi2ELi16ELb0ELb0EEEJSH_NS5_IJSF_NSA_ILi32EEEEEESI_SJ_SI_SJ_NS1E_6fusion15FusionCallbacksIS1I_NS1L_23LinCombPerRowBiasEltActINS1E_6thread4ReLuESI_fSI_SI_fLi16ELNS_15FloatRoundStyleE2EEESH_S1K_JEEES11_NS12_INS13_ILi1ELi4ELi3EEES16_NSS_INS5_IJS17_S1J_EEENS5_IJS1J_SB_EEEEEEENS4_39AutoVectorizingCopyWithAssumedAlignmentILi128EEENS4_14SM90_TMA_STOREES1X_S1Z_NS4_9Copy_AtomIJNS4_17SM90_U32x4_STSM_NENS_6half_tEEEEvEEEvvEEEEvNT_6ParamsE:
	.zero		2432


//--------------------- SYMBOLS --------------------------

	.type		.nv.reservedSmem.offset0,@object
	.size		.nv.reservedSmem.offset0,0x4
	.type		__assertfail,@function
